//
// Generated by NVIDIA NVVM Compiler
//
// Compiler Build ID: CL-36424714
// Cuda compilation tools, release 13.0, V13.0.88
// Based on NVVM 20.0.0
//

.version 9.0
.target sm_100
.address_size 64

	// .globl	_Z18k_advection_2d_f32ffiiPKfiiS0_iifPfii

.visible .entry _Z18k_advection_2d_f32ffiiPKfiiS0_iifPfii(
	.param .f32 _Z18k_advection_2d_f32ffiiPKfiiS0_iifPfii_param_0,
	.param .f32 _Z18k_advection_2d_f32ffiiPKfiiS0_iifPfii_param_1,
	.param .u32 _Z18k_advection_2d_f32ffiiPKfiiS0_iifPfii_param_2,
	.param .u32 _Z18k_advection_2d_f32ffiiPKfiiS0_iifPfii_param_3,
	.param .u64 .ptr .align 1 _Z18k_advection_2d_f32ffiiPKfiiS0_iifPfii_param_4,
	.param .u32 _Z18k_advection_2d_f32ffiiPKfiiS0_iifPfii_param_5,
	.param .u32 _Z18k_advection_2d_f32ffiiPKfiiS0_iifPfii_param_6,
	.param .u64 .ptr .align 1 _Z18k_advection_2d_f32ffiiPKfiiS0_iifPfii_param_7,
	.param .u32 _Z18k_advection_2d_f32ffiiPKfiiS0_iifPfii_param_8,
	.param .u32 _Z18k_advection_2d_f32ffiiPKfiiS0_iifPfii_param_9,
	.param .f32 _Z18k_advection_2d_f32ffiiPKfiiS0_iifPfii_param_10,
	.param .u64 .ptr .align 1 _Z18k_advection_2d_f32ffiiPKfiiS0_iifPfii_param_11,
	.param .u32 _Z18k_advection_2d_f32ffiiPKfiiS0_iifPfii_param_12,
	.param .u32 _Z18k_advection_2d_f32ffiiPKfiiS0_iifPfii_param_13
)
{
	.reg .pred 	%p<34>;
	.reg .b32 	%r<141>;
	.reg .b32 	%f<133>;
	.reg .b64 	%rd<49>;
	.reg .b64 	%fd<41>;

	ld.param.f32 	%f17, [_Z18k_advection_2d_f32ffiiPKfiiS0_iifPfii_param_0];
	ld.param.f32 	%f18, [_Z18k_advection_2d_f32ffiiPKfiiS0_iifPfii_param_1];
	ld.param.u32 	%r32, [_Z18k_advection_2d_f32ffiiPKfiiS0_iifPfii_param_2];
	ld.param.u32 	%r33, [_Z18k_advection_2d_f32ffiiPKfiiS0_iifPfii_param_3];
	ld.param.u64 	%rd4, [_Z18k_advection_2d_f32ffiiPKfiiS0_iifPfii_param_4];
	ld.param.u32 	%r40, [_Z18k_advection_2d_f32ffiiPKfiiS0_iifPfii_param_5];
	ld.param.u32 	%r34, [_Z18k_advection_2d_f32ffiiPKfiiS0_iifPfii_param_6];
	ld.param.u64 	%rd5, [_Z18k_advection_2d_f32ffiiPKfiiS0_iifPfii_param_7];
	ld.param.u64 	%rd6, [_Z18k_advection_2d_f32ffiiPKfiiS0_iifPfii_param_11];
	ld.param.u32 	%r37, [_Z18k_advection_2d_f32ffiiPKfiiS0_iifPfii_param_12];
	ld.param.u32 	%r38, [_Z18k_advection_2d_f32ffiiPKfiiS0_iifPfii_param_13];
	cvta.to.global.u64 	%rd1, %rd6;
	cvta.to.global.u64 	%rd2, %rd5;
	cvta.to.global.u64 	%rd3, %rd4;
	mov.u32 	%r41, %tid.x;
	mov.u32 	%r42, %tid.y;
	mov.u32 	%r43, %ctaid.x;
	mov.u32 	%r44, %ctaid.y;
	shl.b32 	%r45, %r44, 4;
	shl.b32 	%r46, %r42, 3;
	shl.b32 	%r47, %r43, 5;
	shl.b32 	%r48, %r41, 4;
	shl.b32 	%r49, %r43, 4;
	shl.b32 	%r50, %r41, 3;
	cvt.rn.f32.s32 	%f19, %r33;
	div.rn.f32 	%f1, %f18, %f19;
	cvt.rn.f32.s32 	%f20, %r32;
	div.rn.f32 	%f2, %f17, %f20;
	add.s32 	%r51, %r49, %r50;
	cvt.rn.f64.u32 	%fd1, %r51;
	add.f64 	%fd2, %fd1, 0d3FF8000000000000;
	cvt.f64.f32 	%fd3, %f1;
	mul.f64 	%fd4, %fd2, %fd3;
	cvt.rn.f32.f64 	%f21, %fd4;
	add.s32 	%r52, %r45, %r46;
	cvt.rn.f64.u32 	%fd5, %r52;
	add.f64 	%fd6, %fd5, 0d3FF8000000000000;
	cvt.f64.f32 	%fd7, %f2;
	mul.f64 	%fd8, %fd6, %fd7;
	cvt.rn.f32.f64 	%f3, %fd8;
	add.f32 	%f22, %f1, %f1;
	sub.f32 	%f23, %f18, %f22;
	rcp.rn.f32 	%f4, %f23;
	add.f32 	%f24, %f2, %f2;
	sub.f32 	%f25, %f17, %f24;
	rcp.rn.f32 	%f5, %f25;
	add.s32 	%r53, %r47, %r48;
	add.s32 	%r54, %r33, -2;
	cvt.rn.f32.s32 	%f6, %r54;
	add.s32 	%r55, %r32, -2;
	cvt.rn.f32.s32 	%f7, %r55;
	add.s32 	%r1, %r33, -1;
	add.s32 	%r2, %r32, -1;
	fma.rn.f32 	%f8, %f1, 0f00000000, %f21;
	mul.lo.s32 	%r56, %r51, %r37;
	add.f32 	%f9, %f1, %f21;
	add.f32 	%f10, %f22, %f21;
	fma.rn.f32 	%f11, %f1, 0f40400000, %f21;
	fma.rn.f32 	%f12, %f1, 0f40800000, %f21;
	fma.rn.f32 	%f13, %f1, 0f40A00000, %f21;
	fma.rn.f32 	%f14, %f1, 0f40C00000, %f21;
	fma.rn.f32 	%f15, %f1, 0f40E00000, %f21;
	mad.lo.s32 	%r139, %r38, %r52, %r56;
	or.b32  	%r57, %r53, 8;
	mul.lo.s32 	%r58, %r34, %r52;
	mad.lo.s32 	%r138, %r40, %r57, %r58;
	or.b32  	%r59, %r53, 10;
	mad.lo.s32 	%r137, %r40, %r59, %r58;
	or.b32  	%r60, %r53, 12;
	mad.lo.s32 	%r136, %r40, %r60, %r58;
	or.b32  	%r61, %r53, 14;
	mad.lo.s32 	%r135, %r40, %r61, %r58;
	or.b32  	%r62, %r53, 4;
	mad.lo.s32 	%r134, %r40, %r62, %r58;
	or.b32  	%r63, %r53, 6;
	mad.lo.s32 	%r133, %r40, %r63, %r58;
	or.b32  	%r64, %r53, 2;
	mad.lo.s32 	%r132, %r40, %r64, %r58;
	mad.lo.s32 	%r131, %r53, %r40, %r58;
	mov.b32 	%r140, 0;
	mul.wide.s32 	%rd17, %r37, 4;
$L__BB0_1:
	ld.param.f32 	%f132, [_Z18k_advection_2d_f32ffiiPKfiiS0_iifPfii_param_10];
	ld.param.u32 	%r130, [_Z18k_advection_2d_f32ffiiPKfiiS0_iifPfii_param_9];
	ld.param.u32 	%r129, [_Z18k_advection_2d_f32ffiiPKfiiS0_iifPfii_param_8];
	cvt.rn.f32.u32 	%f26, %r140;
	fma.rn.f32 	%f27, %f2, %f26, %f3;
	mul.wide.s32 	%rd7, %r131, 4;
	add.s64 	%rd8, %rd3, %rd7;
	ld.global.f32 	%f28, [%rd8];
	ld.global.f32 	%f29, [%rd8+4];
	mul.f32 	%f30, %f132, %f28;
	sub.f32 	%f31, %f8, %f30;
	mul.f32 	%f32, %f132, %f29;
	sub.f32 	%f33, %f27, %f32;
	sub.f32 	%f34, %f31, %f1;
	mul.f32 	%f35, %f4, %f34;
	mul.f32 	%f36, %f35, %f6;
	cvt.f64.f32 	%fd9, %f36;
	add.f64 	%fd10, %fd9, 0dBFE0000000000000;
	cvt.rzi.s32.f64 	%r65, %fd10;
	sub.f32 	%f37, %f33, %f2;
	mul.f32 	%f38, %f5, %f37;
	mul.f32 	%f39, %f38, %f7;
	cvt.f64.f32 	%fd11, %f39;
	add.f64 	%fd12, %fd11, 0dBFE0000000000000;
	cvt.rzi.s32.f64 	%r66, %fd12;
	setp.lt.s32 	%p1, %r65, %r33;
	selp.b32 	%r67, %r65, %r1, %p1;
	setp.gt.s32 	%p2, %r65, -1;
	selp.b32 	%r68, %r67, -1, %p2;
	setp.lt.s32 	%p3, %r66, %r32;
	selp.b32 	%r69, %r66, %r2, %p3;
	setp.gt.s32 	%p4, %r66, -1;
	selp.b32 	%r70, %r69, -1, %p4;
	mul.lo.s32 	%r71, %r68, %r129;
	mad.lo.s32 	%r72, %r70, %r130, %r71;
	mul.wide.s32 	%rd9, %r72, 4;
	add.s64 	%rd10, %rd2, %rd9;
	ld.global.f32 	%f40, [%rd10];
	mul.wide.s32 	%rd11, %r139, 4;
	add.s64 	%rd12, %rd1, %rd11;
	st.global.f32 	[%rd12], %f40;
	mul.wide.s32 	%rd13, %r132, 4;
	add.s64 	%rd14, %rd3, %rd13;
	ld.global.f32 	%f41, [%rd14];
	ld.global.f32 	%f42, [%rd14+4];
	mul.f32 	%f43, %f132, %f41;
	sub.f32 	%f44, %f9, %f43;
	mul.f32 	%f45, %f132, %f42;
	sub.f32 	%f46, %f27, %f45;
	sub.f32 	%f47, %f44, %f1;
	mul.f32 	%f48, %f4, %f47;
	mul.f32 	%f49, %f48, %f6;
	cvt.f64.f32 	%fd13, %f49;
	add.f64 	%fd14, %fd13, 0dBFE0000000000000;
	cvt.rzi.s32.f64 	%r73, %fd14;
	sub.f32 	%f50, %f46, %f2;
	mul.f32 	%f51, %f5, %f50;
	mul.f32 	%f52, %f51, %f7;
	cvt.f64.f32 	%fd15, %f52;
	add.f64 	%fd16, %fd15, 0dBFE0000000000000;
	cvt.rzi.s32.f64 	%r74, %fd16;
	setp.lt.s32 	%p5, %r73, %r33;
	selp.b32 	%r75, %r73, %r1, %p5;
	setp.gt.s32 	%p6, %r73, -1;
	selp.b32 	%r76, %r75, -1, %p6;
	setp.lt.s32 	%p7, %r74, %r32;
	selp.b32 	%r77, %r74, %r2, %p7;
	setp.gt.s32 	%p8, %r74, -1;
	selp.b32 	%r78, %r77, -1, %p8;
	mul.lo.s32 	%r79, %r76, %r129;
	mad.lo.s32 	%r80, %r78, %r130, %r79;
	mul.wide.s32 	%rd15, %r80, 4;
	add.s64 	%rd16, %rd2, %rd15;
	ld.global.f32 	%f53, [%rd16];
	add.s64 	%rd18, %rd12, %rd17;
	st.global.f32 	[%rd18], %f53;
	mul.wide.s32 	%rd19, %r134, 4;
	add.s64 	%rd20, %rd3, %rd19;
	ld.global.f32 	%f54, [%rd20];
	ld.global.f32 	%f55, [%rd20+4];
	mul.f32 	%f56, %f132, %f54;
	sub.f32 	%f57, %f10, %f56;
	mul.f32 	%f58, %f132, %f55;
	sub.f32 	%f59, %f27, %f58;
	sub.f32 	%f60, %f57, %f1;
	mul.f32 	%f61, %f4, %f60;
	mul.f32 	%f62, %f61, %f6;
	cvt.f64.f32 	%fd17, %f62;
	add.f64 	%fd18, %fd17, 0dBFE0000000000000;
	cvt.rzi.s32.f64 	%r81, %fd18;
	sub.f32 	%f63, %f59, %f2;
	mul.f32 	%f64, %f5, %f63;
	mul.f32 	%f65, %f64, %f7;
	cvt.f64.f32 	%fd19, %f65;
	add.f64 	%fd20, %fd19, 0dBFE0000000000000;
	cvt.rzi.s32.f64 	%r82, %fd20;
	setp.lt.s32 	%p9, %r81, %r33;
	selp.b32 	%r83, %r81, %r1, %p9;
	setp.gt.s32 	%p10, %r81, -1;
	selp.b32 	%r84, %r83, -1, %p10;
	setp.lt.s32 	%p11, %r82, %r32;
	selp.b32 	%r85, %r82, %r2, %p11;
	setp.gt.s32 	%p12, %r82, -1;
	selp.b32 	%r86, %r85, -1, %p12;
	mul.lo.s32 	%r87, %r84, %r129;
	mad.lo.s32 	%r88, %r86, %r130, %r87;
	mul.wide.s32 	%rd21, %r88, 4;
	add.s64 	%rd22, %rd2, %rd21;
	ld.global.f32 	%f66, [%rd22];
	add.s64 	%rd23, %rd18, %rd17;
	st.global.f32 	[%rd23], %f66;
	mul.wide.s32 	%rd24, %r133, 4;
	add.s64 	%rd25, %rd3, %rd24;
	ld.global.f32 	%f67, [%rd25];
	ld.global.f32 	%f68, [%rd25+4];
	mul.f32 	%f69, %f132, %f67;
	sub.f32 	%f70, %f11, %f69;
	mul.f32 	%f71, %f132, %f68;
	sub.f32 	%f72, %f27, %f71;
	sub.f32 	%f73, %f70, %f1;
	mul.f32 	%f74, %f4, %f73;
	mul.f32 	%f75, %f74, %f6;
	cvt.f64.f32 	%fd21, %f75;
	add.f64 	%fd22, %fd21, 0dBFE0000000000000;
	cvt.rzi.s32.f64 	%r89, %fd22;
	sub.f32 	%f76, %f72, %f2;
	mul.f32 	%f77, %f5, %f76;
	mul.f32 	%f78, %f77, %f7;
	cvt.f64.f32 	%fd23, %f78;
	add.f64 	%fd24, %fd23, 0dBFE0000000000000;
	cvt.rzi.s32.f64 	%r90, %fd24;
	setp.lt.s32 	%p13, %r89, %r33;
	selp.b32 	%r91, %r89, %r1, %p13;
	setp.gt.s32 	%p14, %r89, -1;
	selp.b32 	%r92, %r91, -1, %p14;
	setp.lt.s32 	%p15, %r90, %r32;
	selp.b32 	%r93, %r90, %r2, %p15;
	setp.gt.s32 	%p16, %r90, -1;
	selp.b32 	%r94, %r93, -1, %p16;
	mul.lo.s32 	%r95, %r92, %r129;
	mad.lo.s32 	%r96, %r94, %r130, %r95;
	mul.wide.s32 	%rd26, %r96, 4;
	add.s64 	%rd27, %rd2, %rd26;
	ld.global.f32 	%f79, [%rd27];
	add.s64 	%rd28, %rd23, %rd17;
	st.global.f32 	[%rd28], %f79;
	mul.wide.s32 	%rd29, %r138, 4;
	add.s64 	%rd30, %rd3, %rd29;
	ld.global.f32 	%f80, [%rd30];
	ld.global.f32 	%f81, [%rd30+4];
	mul.f32 	%f82, %f132, %f80;
	sub.f32 	%f83, %f12, %f82;
	mul.f32 	%f84, %f132, %f81;
	sub.f32 	%f85, %f27, %f84;
	sub.f32 	%f86, %f83, %f1;
	mul.f32 	%f87, %f4, %f86;
	mul.f32 	%f88, %f87, %f6;
	cvt.f64.f32 	%fd25, %f88;
	add.f64 	%fd26, %fd25, 0dBFE0000000000000;
	cvt.rzi.s32.f64 	%r97, %fd26;
	sub.f32 	%f89, %f85, %f2;
	mul.f32 	%f90, %f5, %f89;
	mul.f32 	%f91, %f90, %f7;
	cvt.f64.f32 	%fd27, %f91;
	add.f64 	%fd28, %fd27, 0dBFE0000000000000;
	cvt.rzi.s32.f64 	%r98, %fd28;
	setp.lt.s32 	%p17, %r97, %r33;
	selp.b32 	%r99, %r97, %r1, %p17;
	setp.gt.s32 	%p18, %r97, -1;
	selp.b32 	%r100, %r99, -1, %p18;
	setp.lt.s32 	%p19, %r98, %r32;
	selp.b32 	%r101, %r98, %r2, %p19;
	setp.gt.s32 	%p20, %r98, -1;
	selp.b32 	%r102, %r101, -1, %p20;
	mul.lo.s32 	%r103, %r100, %r129;
	mad.lo.s32 	%r104, %r102, %r130, %r103;
	mul.wide.s32 	%rd31, %r104, 4;
	add.s64 	%rd32, %rd2, %rd31;
	ld.global.f32 	%f92, [%rd32];
	add.s64 	%rd33, %rd28, %rd17;
	st.global.f32 	[%rd33], %f92;
	mul.wide.s32 	%rd34, %r137, 4;
	add.s64 	%rd35, %rd3, %rd34;
	ld.global.f32 	%f93, [%rd35];
	ld.global.f32 	%f94, [%rd35+4];
	mul.f32 	%f95, %f132, %f93;
	sub.f32 	%f96, %f13, %f95;
	mul.f32 	%f97, %f132, %f94;
	sub.f32 	%f98, %f27, %f97;
	sub.f32 	%f99, %f96, %f1;
	mul.f32 	%f100, %f4, %f99;
	mul.f32 	%f101, %f100, %f6;
	cvt.f64.f32 	%fd29, %f101;
	add.f64 	%fd30, %fd29, 0dBFE0000000000000;
	cvt.rzi.s32.f64 	%r105, %fd30;
	sub.f32 	%f102, %f98, %f2;
	mul.f32 	%f103, %f5, %f102;
	mul.f32 	%f104, %f103, %f7;
	cvt.f64.f32 	%fd31, %f104;
	add.f64 	%fd32, %fd31, 0dBFE0000000000000;
	cvt.rzi.s32.f64 	%r106, %fd32;
	setp.lt.s32 	%p21, %r105, %r33;
	selp.b32 	%r107, %r105, %r1, %p21;
	setp.gt.s32 	%p22, %r105, -1;
	selp.b32 	%r108, %r107, -1, %p22;
	setp.lt.s32 	%p23, %r106, %r32;
	selp.b32 	%r109, %r106, %r2, %p23;
	setp.gt.s32 	%p24, %r106, -1;
	selp.b32 	%r110, %r109, -1, %p24;
	mul.lo.s32 	%r111, %r108, %r129;
	mad.lo.s32 	%r112, %r110, %r130, %r111;
	mul.wide.s32 	%rd36, %r112, 4;
	add.s64 	%rd37, %rd2, %rd36;
	ld.global.f32 	%f105, [%rd37];
	add.s64 	%rd38, %rd33, %rd17;
	st.global.f32 	[%rd38], %f105;
	mul.wide.s32 	%rd39, %r136, 4;
	add.s64 	%rd40, %rd3, %rd39;
	ld.global.f32 	%f106, [%rd40];
	ld.global.f32 	%f107, [%rd40+4];
	mul.f32 	%f108, %f132, %f106;
	sub.f32 	%f109, %f14, %f108;
	mul.f32 	%f110, %f132, %f107;
	sub.f32 	%f111, %f27, %f110;
	sub.f32 	%f112, %f109, %f1;
	mul.f32 	%f113, %f4, %f112;
	mul.f32 	%f114, %f113, %f6;
	cvt.f64.f32 	%fd33, %f114;
	add.f64 	%fd34, %fd33, 0dBFE0000000000000;
	cvt.rzi.s32.f64 	%r113, %fd34;
	sub.f32 	%f115, %f111, %f2;
	mul.f32 	%f116, %f5, %f115;
	mul.f32 	%f117, %f116, %f7;
	cvt.f64.f32 	%fd35, %f117;
	add.f64 	%fd36, %fd35, 0dBFE0000000000000;
	cvt.rzi.s32.f64 	%r114, %fd36;
	setp.lt.s32 	%p25, %r113, %r33;
	selp.b32 	%r115, %r113, %r1, %p25;
	setp.gt.s32 	%p26, %r113, -1;
	selp.b32 	%r116, %r115, -1, %p26;
	setp.lt.s32 	%p27, %r114, %r32;
	selp.b32 	%r117, %r114, %r2, %p27;
	setp.gt.s32 	%p28, %r114, -1;
	selp.b32 	%r118, %r117, -1, %p28;
	mul.lo.s32 	%r119, %r116, %r129;
	mad.lo.s32 	%r120, %r118, %r130, %r119;
	mul.wide.s32 	%rd41, %r120, 4;
	add.s64 	%rd42, %rd2, %rd41;
	ld.global.f32 	%f118, [%rd42];
	add.s64 	%rd43, %rd38, %rd17;
	st.global.f32 	[%rd43], %f118;
	mul.wide.s32 	%rd44, %r135, 4;
	add.s64 	%rd45, %rd3, %rd44;
	ld.global.f32 	%f119, [%rd45];
	ld.global.f32 	%f120, [%rd45+4];
	mul.f32 	%f121, %f132, %f119;
	sub.f32 	%f122, %f15, %f121;
	mul.f32 	%f123, %f132, %f120;
	sub.f32 	%f124, %f27, %f123;
	sub.f32 	%f125, %f122, %f1;
	mul.f32 	%f126, %f4, %f125;
	mul.f32 	%f127, %f126, %f6;
	cvt.f64.f32 	%fd37, %f127;
	add.f64 	%fd38, %fd37, 0dBFE0000000000000;
	cvt.rzi.s32.f64 	%r121, %fd38;
	sub.f32 	%f128, %f124, %f2;
	mul.f32 	%f129, %f5, %f128;
	mul.f32 	%f130, %f129, %f7;
	cvt.f64.f32 	%fd39, %f130;
	add.f64 	%fd40, %fd39, 0dBFE0000000000000;
	cvt.rzi.s32.f64 	%r122, %fd40;
	setp.lt.s32 	%p29, %r121, %r33;
	selp.b32 	%r123, %r121, %r1, %p29;
	setp.gt.s32 	%p30, %r121, -1;
	selp.b32 	%r124, %r123, -1, %p30;
	setp.lt.s32 	%p31, %r122, %r32;
	selp.b32 	%r125, %r122, %r2, %p31;
	setp.gt.s32 	%p32, %r122, -1;
	selp.b32 	%r126, %r125, -1, %p32;
	mul.lo.s32 	%r127, %r124, %r129;
	mad.lo.s32 	%r128, %r126, %r130, %r127;
	mul.wide.s32 	%rd46, %r128, 4;
	add.s64 	%rd47, %rd2, %rd46;
	ld.global.f32 	%f131, [%rd47];
	add.s64 	%rd48, %rd43, %rd17;
	st.global.f32 	[%rd48], %f131;
	add.s32 	%r140, %r140, 1;
	add.s32 	%r139, %r139, %r38;
	add.s32 	%r138, %r138, %r34;
	add.s32 	%r137, %r137, %r34;
	add.s32 	%r136, %r136, %r34;
	add.s32 	%r135, %r135, %r34;
	add.s32 	%r134, %r134, %r34;
	add.s32 	%r133, %r133, %r34;
	add.s32 	%r132, %r132, %r34;
	add.s32 	%r131, %r131, %r34;
	setp.ne.s32 	%p33, %r140, 8;
	@%p33 bra 	$L__BB0_1;
	ret;

}


// ===== COMPILED SASS (sm_100) =====

	.target	sm_100

	.elftype	@"ET_EXEC"


//--------------------- .note.nv.tkinfo           --------------------------
	.section	.note.nv.tkinfo,"",@"SHT_NOTE"
	.sectionflags	@"SHF_NOTE_NV_TKINFO"
	.tkinfo
        /*0018*/ 	.word	0x00000002
        /*0030*/ 	.string	""
        /*0030*/ 	.string	"ptxas"
        /*0030*/ 	.string	"Cuda compilation tools, release 13.0, V13.0.88"
        /*0030*/ 	.string	"Build cuda_13.0.r13.0/compiler.36424714_0"
        /*0030*/ 	.string	"-arch sm_100 -m 64 "



//--------------------- .note.nv.cuinfo           --------------------------
	.section	.note.nv.cuinfo,"",@"SHT_NOTE"
	.sectionflags	@"SHF_NOTE_NV_CUINFO"
        /*0018*/ 	.short	0x0002
        /*001a*/ 	.short	0x0064
        /*001c*/ 	.short	0x0082
	.zero		2


//--------------------- .nv.info                  --------------------------
	.section	.nv.info,"",@"SHT_CUDA_INFO"
	.align	4


	//----- nvinfo : EIATTR_REGCOUNT
	.align		4
        /*0000*/ 	.byte	0x04, 0x2f
        /*0002*/ 	.short	(.L_1 - .L_0)
	.align		4
.L_0:
        /*0004*/ 	.word	index@(_Z18k_advection_2d_f32ffiiPKfiiS0_iifPfii)
        /*0008*/ 	.word	0x00000028


	//----- nvinfo : EIATTR_FRAME_SIZE
	.align		4
.L_1:
        /*000c*/ 	.byte	0x04, 0x11
        /*000e*/ 	.short	(.L_3 - .L_2)
	.align		4
.L_2:
        /*0010*/ 	.word	index@($__internal_1_$__cuda_sm3x_div_rn_noftz_f32_slowpath)
        /*0014*/ 	.word	0x00000000


	//----- nvinfo : EIATTR_FRAME_SIZE
	.align		4
.L_3:
        /*0018*/ 	.byte	0x04, 0x11
        /*001a*/ 	.short	(.L_5 - .L_4)
	.align		4
.L_4:
        /*001c*/ 	.word	index@($__internal_0_$__cuda_sm20_rcp_rn_f32_slowpath)
        /*0020*/ 	.word	0x00000000


	//----- nvinfo : EIATTR_FRAME_SIZE
	.align		4
.L_5:
        /*0024*/ 	.byte	0x04, 0x11
        /*0026*/ 	.short	(.L_7 - .L_6)
	.align		4
.L_6:
        /*0028*/ 	.word	index@(_Z18k_advection_2d_f32ffiiPKfiiS0_iifPfii)
        /*002c*/ 	.word	0x00000000


	//----- nvinfo : EIATTR_MIN_STACK_SIZE
	.align		4
.L_7:
        /*0030*/ 	.byte	0x04, 0x12
        /*0032*/ 	.short	(.L_9 - .L_8)
	.align		4
.L_8:
        /*0034*/ 	.word	index@(_Z18k_advection_2d_f32ffiiPKfiiS0_iifPfii)
        /*0038*/ 	.word	0x00000000
.L_9:


//--------------------- .nv.compat                --------------------------
	.section	.nv.compat,"",@"SHT_CUDA_COMPAT_INFO"
	.align	4
        /*0000*/ 	.byte	0x02, 0x09, 0x00, 0x00, 0x02, 0x02, 0x01, 0x00, 0x02, 0x05, 0x05, 0x00, 0x03, 0x07, 0x01, 0x01
        /*0010*/ 	.byte	0x02, 0x03, 0x00, 0x00, 0x02, 0x06, 0x01, 0x00, 0x04, 0x0b, 0x08, 0x00, 0x01, 0x00, 0x00, 0x00
        /*0020*/ 	.byte	0x00, 0x00, 0x00, 0x00


//--------------------- .nv.info._Z18k_advection_2d_f32ffiiPKfiiS0_iifPfii --------------------------
	.section	.nv.info._Z18k_advection_2d_f32ffiiPKfiiS0_iifPfii,"",@"SHT_CUDA_INFO"
	.sectionflags	@""
	.align	4


	//----- nvinfo : EIATTR_CUDA_API_VERSION
	.align		4
        /*0000*/ 	.byte	0x04, 0x37
        /*0002*/ 	.short	(.L_11 - .L_10)
.L_10:
        /*0004*/ 	.word	0x00000082


	//----- nvinfo : EIATTR_KPARAM_INFO
	.align		4
.L_11:
        /*0008*/ 	.byte	0x04, 0x17
        /*000a*/ 	.short	(.L_13 - .L_12)
.L_12:
        /*000c*/ 	.word	0x00000000
        /*0010*/ 	.short	0x000d
        /*0012*/ 	.short	0x0044
        /*0014*/ 	.byte	0x00, 0xf0, 0x11, 0x00


	//----- nvinfo : EIATTR_KPARAM_INFO
	.align		4
.L_13:
        /*0018*/ 	.byte	0x04, 0x17
        /*001a*/ 	.short	(.L_15 - .L_14)
.L_14:
        /*001c*/ 	.word	0x00000000
        /*0020*/ 	.short	0x000c
        /*0022*/ 	.short	0x0040
        /*0024*/ 	.byte	0x00, 0xf0, 0x11, 0x00


	//----- nvinfo : EIATTR_KPARAM_INFO
	.align		4
.L_15:
        /*0028*/ 	.byte	0x04, 0x17
        /*002a*/ 	.short	(.L_17 - .L_16)
.L_16:
        /*002c*/ 	.word	0x00000000
        /*0030*/ 	.short	0x000b
        /*0032*/ 	.short	0x0038
        /*0034*/ 	.byte	0x00, 0xf5, 0x21, 0x00


	//----- nvinfo : EIATTR_KPARAM_INFO
	.align		4
.L_17:
        /*0038*/ 	.byte	0x04, 0x17
        /*003a*/ 	.short	(.L_19 - .L_18)
.L_18:
        /*003c*/ 	.word	0x00000000
        /*0040*/ 	.short	0x000a
        /*0042*/ 	.short	0x0030
        /*0044*/ 	.byte	0x00, 0xf0, 0x11, 0x00


	//----- nvinfo : EIATTR_KPARAM_INFO
	.align		4
.L_19:
        /*0048*/ 	.byte	0x04, 0x17
        /*004a*/ 	.short	(.L_21 - .L_20)
.L_20:
        /*004c*/ 	.word	0x00000000
        /*0050*/ 	.short	0x0009
        /*0052*/ 	.short	0x002c
        /*0054*/ 	.byte	0x00, 0xf0, 0x11, 0x00


	//----- nvinfo : EIATTR_KPARAM_INFO
	.align		4
.L_21:
        /*0058*/ 	.byte	0x04, 0x17
        /*005a*/ 	.short	(.L_23 - .L_22)
.L_22:
        /*005c*/ 	.word	0x00000000
        /*0060*/ 	.short	0x0008
        /*0062*/ 	.short	0x0028
        /*0064*/ 	.byte	0x00, 0xf0, 0x11, 0x00


	//----- nvinfo : EIATTR_KPARAM_INFO
	.align		4
.L_23:
        /*0068*/ 	.byte	0x04, 0x17
        /*006a*/ 	.short	(.L_25 - .L_24)
.L_24:
        /*006c*/ 	.word	0x00000000
        /*0070*/ 	.short	0x0007
        /*0072*/ 	.short	0x0020
        /*0074*/ 	.byte	0x00, 0xf5, 0x21, 0x00


	//----- nvinfo : EIATTR_KPARAM_INFO
	.align		4
.L_25:
        /*0078*/ 	.byte	0x04, 0x17
        /*007a*/ 	.short	(.L_27 - .L_26)
.L_26:
        /*007c*/ 	.word	0x00000000
        /*0080*/ 	.short	0x0006
        /*0082*/ 	.short	0x001c
        /*0084*/ 	.byte	0x00, 0xf0, 0x11, 0x00


	//----- nvinfo : EIATTR_KPARAM_INFO
	.align		4
.L_27:
        /*0088*/ 	.byte	0x04, 0x17
        /*008a*/ 	.short	(.L_29 - .L_28)
.L_28:
        /*008c*/ 	.word	0x00000000
        /*0090*/ 	.short	0x0005
        /*0092*/ 	.short	0x0018
        /*0094*/ 	.byte	0x00, 0xf0, 0x11, 0x00


	//----- nvinfo : EIATTR_KPARAM_INFO
	.align		4
.L_29:
        /*0098*/ 	.byte	0x04, 0x17
        /*009a*/ 	.short	(.L_31 - .L_30)
.L_30:
        /*009c*/ 	.word	0x00000000
        /*00a0*/ 	.short	0x0004
        /*00a2*/ 	.short	0x0010
        /*00a4*/ 	.byte	0x00, 0xf5, 0x21, 0x00


	//----- nvinfo : EIATTR_KPARAM_INFO
	.align		4
.L_31:
        /*00a8*/ 	.byte	0x04, 0x17
        /*00aa*/ 	.short	(.L_33 - .L_32)
.L_32:
        /*00ac*/ 	.word	0x00000000
        /*00b0*/ 	.short	0x0003
        /*00b2*/ 	.short	0x000c
        /*00b4*/ 	.byte	0x00, 0xf0, 0x11, 0x00


	//----- nvinfo : EIATTR_KPARAM_INFO
	.align		4
.L_33:
        /*00b8*/ 	.byte	0x04, 0x17
        /*00ba*/ 	.short	(.L_35 - .L_34)
.L_34:
        /*00bc*/ 	.word	0x00000000
        /*00c0*/ 	.short	0x0002
        /*00c2*/ 	.short	0x0008
        /*00c4*/ 	.byte	0x00, 0xf0, 0x11, 0x00


	//----- nvinfo : EIATTR_KPARAM_INFO
	.align		4
.L_35:
        /*00c8*/ 	.byte	0x04, 0x17
        /*00ca*/ 	.short	(.L_37 - .L_36)
.L_36:
        /*00cc*/ 	.word	0x00000000
        /*00d0*/ 	.short	0x0001
        /*00d2*/ 	.short	0x0004
        /*00d4*/ 	.byte	0x00, 0xf0, 0x11, 0x00


	//----- nvinfo : EIATTR_KPARAM_INFO
	.align		4
.L_37:
        /*00d8*/ 	.byte	0x04, 0x17
        /*00da*/ 	.short	(.L_39 - .L_38)
.L_38:
        /*00dc*/ 	.word	0x00000000
        /*00e0*/ 	.short	0x0000
        /*00e2*/ 	.short	0x0000
        /*00e4*/ 	.byte	0x00, 0xf0, 0x11, 0x00


	//----- nvinfo : EIATTR_SPARSE_MMA_MASK
	.align		4
.L_39:
        /*00e8*/ 	.byte	0x03, 0x50
        /*00ea*/ 	.short	0x0000


	//----- nvinfo : EIATTR_MAXREG_COUNT
	.align		4
        /*00ec*/ 	.byte	0x03, 0x1b
        /*00ee*/ 	.short	0x00ff


	//----- nvinfo : EIATTR_MERCURY_ISA_VERSION
	.align		4
        /*00f0*/ 	.byte	0x03, 0x5f
        /*00f2*/ 	.short	0x0101


	//----- nvinfo : EIATTR_VRC_CTA_INIT_COUNT
	.align		4
        /*00f4*/ 	.byte	0x02, 0x4a
	.zero		1
	.zero		1


	//----- nvinfo : EIATTR_EXIT_INSTR_OFFSETS
	.align		4
        /*00f8*/ 	.byte	0x04, 0x1c
        /*00fa*/ 	.short	(.L_41 - .L_40)


	//   ....[0]....
.L_40:
        /*00fc*/ 	.word	0x00001960


	//----- nvinfo : EIATTR_CRS_STACK_SIZE
	.align		4
.L_41:
        /*0100*/ 	.byte	0x04, 0x1e
        /*0102*/ 	.short	(.L_43 - .L_42)
.L_42:
        /*0104*/ 	.word	0x00000000


	//----- nvinfo : EIATTR_CBANK_PARAM_SIZE
	.align		4
.L_43:
        /*0108*/ 	.byte	0x03, 0x19
        /*010a*/ 	.short	0x0048


	//----- nvinfo : EIATTR_PARAM_CBANK
	.align		4
        /*010c*/ 	.byte	0x04, 0x0a
        /*010e*/ 	.short	(.L_45 - .L_44)
	.align		4
.L_44:
        /*0110*/ 	.word	index@(.nv.constant0._Z18k_advection_2d_f32ffiiPKfiiS0_iifPfii)
        /*0114*/ 	.short	0x0380
        /*0116*/ 	.short	0x0048


	//----- nvinfo : EIATTR_SW_WAR
	.align		4
.L_45:
        /*0118*/ 	.byte	0x04, 0x36
        /*011a*/ 	.short	(.L_47 - .L_46)
.L_46:
        /*011c*/ 	.word	0x00000008
.L_47:


//--------------------- .nv.callgraph             --------------------------
	.section	.nv.callgraph,"",@"SHT_CUDA_CALLGRAPH"
	.align	4
	.sectionentsize	8
	.align		4
        /*0000*/ 	.word	0x00000000
	.align		4
        /*0004*/ 	.word	0xffffffff
	.align		4
        /*0008*/ 	.word	0x00000000
	.align		4
        /*000c*/ 	.word	0xfffffffe
	.align		4
        /*0010*/ 	.word	0x00000000
	.align		4
        /*0014*/ 	.word	0xfffffffd
	.align		4
        /*0018*/ 	.word	0x00000000
	.align		4
        /*001c*/ 	.word	0xfffffffc


//--------------------- .text._Z18k_advection_2d_f32ffiiPKfiiS0_iifPfii --------------------------
	.section	.text._Z18k_advection_2d_f32ffiiPKfiiS0_iifPfii,"ax",@progbits
	.align	128
        .global         _Z18k_advection_2d_f32ffiiPKfiiS0_iifPfii
        .type           _Z18k_advection_2d_f32ffiiPKfiiS0_iifPfii,@function
        .size           _Z18k_advection_2d_f32ffiiPKfiiS0_iifPfii,(.L_x_21 - _Z18k_advection_2d_f32ffiiPKfiiS0_iifPfii)
        .other          _Z18k_advection_2d_f32ffiiPKfiiS0_iifPfii,@"STO_CUDA_ENTRY STV_DEFAULT"
_Z18k_advection_2d_f32ffiiPKfiiS0_iifPfii:
.text._Z18k_advection_2d_f32ffiiPKfiiS0_iifPfii:
[----:B------:R-:W-:Y:S01]  /*0000*/  LDC R1, c[0x0][0x37c] ;  /* 0x0000df00ff017b82 */ /* 0x000fe20000000800 */
[----:B------:R-:W0:Y:S01]  /*0010*/  LDCU UR4, c[0x0][0x38c] ;  /* 0x00007180ff0477ac */ /* 0x000e220008000800 */
[----:B------:R-:W1:Y:S01]  /*0020*/  S2R R4, SR_TID.X ;  /* 0x0000000000047919 */ /* 0x000e620000002100 */
[----:B------:R-:W2:Y:S01]  /*0030*/  S2R R2, SR_CTAID.Y ;  /* 0x0000000000027919 */ /* 0x000ea20000002600 */
[----:B0-----:R-:W-:Y:S01]  /*0040*/  I2FP.F32.S32 R3, UR4 ;  /* 0x0000000400037c45 */ /* 0x001fe20008201400 */
[----:B------:R-:W0:Y:S03]  /*0050*/  LDCU UR4, c[0x0][0x384] ;  /* 0x00007080ff0477ac */ /* 0x000e260008000800 */
[----:B------:R-:W3:Y:S02]  /*0060*/  MUFU.RCP R0, R3 ;  /* 0x0000000300007308 */ /* 0x000ee40000001000 */
[----:B---3--:R-:W-:-:S04]  /*0070*/  FFMA R5, -R3, R0, 1 ;  /* 0x3f80000003057423 */ /* 0x008fc80000000100 */
[----:B------:R-:W-:Y:S02]  /*0080*/  FFMA R0, R0, R5, R0 ;  /* 0x0000000500007223 */ /* 0x000fe40000000000 */
[----:B------:R-:W3:Y:S02]  /*0090*/  S2R R5, SR_CTAID.X ;  /* 0x0000000000057919 */ /* 0x000ee40000002500 */
[----:B0-----:R-:W-:-:S04]  /*00a0*/  FFMA R6, R0, UR4, RZ ;  /* 0x0000000400067c23 */ /* 0x001fc800080000ff */
[----:B------:R-:W-:-:S04]  /*00b0*/  FFMA R7, -R3, R6, UR4 ;  /* 0x0000000403077e23 */ /* 0x000fc80008000106 */
[----:B------:R-:W-:Y:S01]  /*00c0*/  FFMA R7, R0, R7, R6 ;  /* 0x0000000700077223 */ /* 0x000fe20000000006 */
[----:B------:R-:W-:-:S04]  /*00d0*/  MOV R0, UR4 ;  /* 0x0000000400007c02 */ /* 0x000fc80008000f00 */
[----:B------:R-:W0:Y:S01]  /*00e0*/  FCHK P0, R0, R3 ;  /* 0x0000000300007302 */ /* 0x000e220000000000 */
[----:B------:R-:W-:Y:S01]  /*00f0*/  R2UR UR5, R7 ;  /* 0x00000000070572ca */ /* 0x000fe200000e0000 */
[----:B012---:R-:W-:-:S14]  /*0100*/  @!P0 BRA `(.L_x_0) ;  /* 0x0000000000108947 */ /* 0x007fdc0003800000 */
[----:B------:R-:W0:Y:S01]  /*0110*/  LDC R0, c[0x0][0x384] ;  /* 0x0000e100ff007b82 */ /* 0x000e220000000800 */
[----:B------:R-:W-:-:S07]  /*0120*/  MOV R6, 0x140 ;  /* 0x0000014000067802 */ /* 0x000fce0000000f00 */
[----:B0--3--:R-:W-:Y:S05]  /*0130*/  CALL.REL.NOINC `($__internal_1_$__cuda_sm3x_div_rn_noftz_f32_slowpath) ;  /* 0x0000001800e87944 */ /* 0x009fea0003c00000 */
[----:B------:R-:W-:-:S05]  /*0140*/  UMOV UR5, UR4 ;  /* 0x0000000400057c82 */ /* 0x000fca0008000000 */
.L_x_0:
[----:B------:R-:W0:Y:S01]  /*0150*/  LDCU UR4, c[0x0][0x388] ;  /* 0x00007100ff0477ac */ /* 0x000e220008000800 */
[----:B------:R-:W1:Y:S01]  /*0160*/  S2R R7, SR_TID.Y ;  /* 0x0000000000077919 */ /* 0x000e620000002200 */
[----:B0-----:R-:W-:Y:S01]  /*0170*/  I2FP.F32.S32 R3, UR4 ;  /* 0x0000000400037c45 */ /* 0x001fe20008201400 */
[----:B------:R-:W0:Y:S03]  /*0180*/  LDCU UR4, c[0x0][0x380] ;  /* 0x00007000ff0477ac */ /* 0x000e260008000800 */
[----:B------:R-:W2:Y:S01]  /*0190*/  MUFU.RCP R0, R3 ;  /* 0x0000000300007308 */ /* 0x000ea20000001000 */
[----:B0-----:R-:W-:Y:S02]  /*01a0*/  IMAD.U32 R8, RZ, RZ, UR4 ;  /* 0x00000004ff087e24 */ /* 0x001fe4000f8e00ff */
[----:B--2---:R-:W-:-:S05]  /*01b0*/  FFMA R9, -R3, R0, 1 ;  /* 0x3f80000003097423 */ /* 0x004fca0000000100 */
[----:B------:R-:W0:Y:S01]  /*01c0*/  FCHK P0, R8, R3 ;  /* 0x0000000308007302 */ /* 0x000e220000000000 */
[----:B------:R-:W-:-:S04]  /*01d0*/  FFMA R0, R0, R9, R0 ;  /* 0x0000000900007223 */ /* 0x000fc80000000000 */
[----:B------:R-:W-:-:S04]  /*01e0*/  FFMA R6, R0, UR4, RZ ;  /* 0x0000000400067c23 */ /* 0x000fc800080000ff */
[----:B------:R-:W-:-:S04]  /*01f0*/  FFMA R9, -R3, R6, UR4 ;  /* 0x0000000403097e23 */ /* 0x000fc80008000106 */
[----:B------:R-:W-:-:S05]  /*0200*/  FFMA R9, R0, R9, R6 ;  /* 0x0000000900097223 */ /* 0x000fca0000000006 */
[----:B------:R-:W-:Y:S01]  /*0210*/  R2UR UR6, R9 ;  /* 0x00000000090672ca */ /* 0x000fe200000e0000 */
[----:B01----:R-:W-:-:S14]  /*0220*/  @!P0 BRA `(.L_x_1) ;  /* 0x0000000000108947 */ /* 0x003fdc0003800000 */
[----:B------:R-:W0:Y:S01]  /*0230*/  LDC R0, c[0x0][0x380] ;  /* 0x0000e000ff007b82 */ /* 0x000e220000000800 */
[----:B------:R-:W-:-:S07]  /*0240*/  MOV R6, 0x260 ;  /* 0x0000026000067802 */ /* 0x000fce0000000f00 */
[----:B0--3--:R-:W-:Y:S05]  /*0250*/  CALL.REL.NOINC `($__internal_1_$__cuda_sm3x_div_rn_noftz_f32_slowpath) ;  /* 0x0000001800a07944 */ /* 0x009fea0003c00000 */
[----:B------:R-:W-:-:S05]  /*0260*/  UMOV UR6, UR4 ;  /* 0x0000000400067c82 */ /* 0x000fca0008000000 */
.L_x_1:
[----:B---3--:R-:W-:Y:S01]  /*0270*/  LEA R3, R5, R4, 0x1 ;  /* 0x0000000405037211 */ /* 0x008fe200078e08ff */
[----:B------:R-:W0:Y:S01]  /*0280*/  LDCU UR4, c[0x0][0x384] ;  /* 0x00007080ff0477ac */ /* 0x000e220008000800 */
[----:B------:R-:W-:Y:S01]  /*0290*/  LEA R2, R2, R7, 0x1 ;  /* 0x0000000702027211 */ /* 0x000fe200078e08ff */
[----:B------:R-:W-:Y:S01]  /*02a0*/  F2F.F64.F32 R10, UR5 ;  /* 0x00000005000a7d10 */ /* 0x000fe20008201800 */
[----:B------:R-:W-:Y:S01]  /*02b0*/  MOV R12, UR5 ;  /* 0x00000005000c7c02 */ /* 0x000fe20008000f00 */
[----:B------:R-:W-:Y:S02]  /*02c0*/  IMAD.SHL.U32 R3, R3, 0x8, RZ ;  /* 0x0000000803037824 */ /* 0x000fe400078e00ff */
[----:B------:R-:W-:Y:S02]  /*02d0*/  IMAD.SHL.U32 R6, R2, 0x8, RZ ;  /* 0x0000000802067824 */ /* 0x000fe400078e00ff */
[----:B------:R-:W-:Y:S02]  /*02e0*/  FADD R12, R12, UR5 ;  /* 0x000000050c0c7e21 */ /* 0x000fe40008000000 */
[----:B------:R-:W1:Y:S08]  /*02f0*/  I2F.F64.U32 R8, R3 ;  /* 0x0000000300087312 */ /* 0x000e700000201800 */
[----:B------:R-:W2:Y:S01]  /*0300*/  I2F.F64.U32 R14, R6 ;  /* 0x00000006000e7312 */ /* 0x000ea20000201800 */
[----:B-1----:R-:W-:-:S07]  /*0310*/  DADD R8, R8, 1.5 ;  /* 0x3ff8000008087429 */ /* 0x002fce0000000000 */
[----:B------:R-:W1:Y:S01]  /*0320*/  F2F.F64.F32 R16, UR6 ;  /* 0x0000000600107d10 */ /* 0x000e620008201800 */
[----:B------:R-:W-:Y:S01]  /*0330*/  DMUL R8, R8, R10 ;  /* 0x0000000a08087228 */ /* 0x000fe20000000000 */
[----:B0-----:R-:W-:Y:S01]  /*0340*/  FADD R11, -R12, UR4 ;  /* 0x000000040c0b7e21 */ /* 0x001fe20008000100 */
[----:B--2---:R-:W-:-:S03]  /*0350*/  DADD R14, R14, 1.5 ;  /* 0x3ff800000e0e7429 */ /* 0x004fc60000000000 */
[----:B------:R-:W-:Y:S02]  /*0360*/  VIADD R0, R11, 0x1800000 ;  /* 0x018000000b007836 */ /* 0x000fe40000000000 */
[----:B------:R0:W2:Y:S03]  /*0370*/  F2F.F32.F64 R29, R8 ;  /* 0x00000008001d7310 */ /* 0x0000a60000301000 */
[----:B------:R-:W-:Y:S01]  /*0380*/  LOP3.LUT R2, R0, 0x7f800000, RZ, 0xc0, !PT ;  /* 0x7f80000000027812 */ /* 0x000fe200078ec0ff */
[----:B-1----:R-:W-:-:S03]  /*0390*/  DMUL R14, R14, R16 ;  /* 0x000000100e0e7228 */ /* 0x002fc60000000000 */
[----:B------:R-:W-:-:S03]  /*03a0*/  ISETP.GT.U32.AND P0, PT, R2, 0x1ffffff, PT ;  /* 0x01ffffff0200780c */ /* 0x000fc60003f04070 */
[----:B------:R0:W1:Y:S10]  /*03b0*/  F2F.F32.F64 R0, R14 ;  /* 0x0000000e00007310 */ /* 0x0000740000301000 */
[----:B--2---:R-:W-:Y:S05]  /*03c0*/  @P0 BRA `(.L_x_2) ;  /* 0x0000000000140947 */ /* 0x004fea0003800000 */
[----:B------:R-:W-:Y:S02]  /*03d0*/  MOV R2, R11 ;  /* 0x0000000b00027202 */ /* 0x000fe40000000f00 */
[----:B0-----:R-:W-:-:S07]  /*03e0*/  MOV R8, 0x400 ;  /* 0x0000040000087802 */ /* 0x001fce0000000f00 */
[----:B-1----:R-:W-:Y:S05]  /*03f0*/  CALL.REL.NOINC `($__internal_0_$__cuda_sm20_rcp_rn_f32_slowpath) ;  /* 0x00000014005c7944 */ /* 0x002fea0003c00000 */
[----:B------:R-:W-:Y:S01]  /*0400*/  UMOV UR7, UR4 ;  /* 0x0000000400077c82 */ /* 0x000fe20008000000 */
[----:B------:R-:W-:Y:S05]  /*0410*/  BRA `(.L_x_3) ;  /* 0x0000000000147947 */ /* 0x000fea0003800000 */
.L_x_2:
[----:B------:R-:W2:Y:S02]  /*0420*/  MUFU.RCP R2, R11 ;  /* 0x0000000b00027308 */ /* 0x000ea40000001000 */
[----:B--2---:R-:W-:-:S04]  /*0430*/  FFMA R7, R11, R2, -1 ;  /* 0xbf8000000b077423 */ /* 0x004fc80000000002 */
[----:B------:R-:W-:-:S04]  /*0440*/  FADD.FTZ R7, -R7, -RZ ;  /* 0x800000ff07077221 */ /* 0x000fc80000010100 */
[----:B------:R-:W-:-:S05]  /*0450*/  FFMA R7, R2, R7, R2 ;  /* 0x0000000702077223 */ /* 0x000fca0000000002 */
[----:B------:R-:W-:-:S15]  /*0460*/  R2UR UR7, R7 ;  /* 0x00000000070772ca */ /* 0x000fde00000e0000 */
.L_x_3:
[----:B------:R-:W0:Y:S01]  /*0470*/  LDCU UR4, c[0x0][0x380] ;  /* 0x00007000ff0477ac */ /* 0x000e220008000800 */
[----:B------:R-:W-:-:S04]  /*0480*/  IMAD.U32 R2, RZ, RZ, UR6 ;  /* 0x00000006ff027e24 */ /* 0x000fc8000f8e00ff */
[----:B------:R-:W-:-:S04]  /*0490*/  FADD R2, R2, UR6 ;  /* 0x0000000602027e21 */ /* 0x000fc80008000000 */
[----:B0-----:R-:W-:-:S05]  /*04a0*/  FADD R9, -R2, UR4 ;  /* 0x0000000402097e21 */ /* 0x001fca0008000100 */
[----:B------:R-:W-:-:S04]  /*04b0*/  IADD3 R2, PT, PT, R9, 0x1800000, RZ ;  /* 0x0180000009027810 */ /* 0x000fc80007ffe0ff */
[----:B------:R-:W-:-:S04]  /*04c0*/  LOP3.LUT R2, R2, 0x7f800000, RZ, 0xc0, !PT ;  /* 0x7f80000002027812 */ /* 0x000fc800078ec0ff */
[----:B------:R-:W-:-:S13]  /*04d0*/  ISETP.GT.U32.AND P0, PT, R2, 0x1ffffff, PT ;  /* 0x01ffffff0200780c */ /* 0x000fda0003f04070 */
[----:B------:R-:W-:Y:S05]  /*04e0*/  @P0 BRA `(.L_x_4) ;  /* 0x0000000000140947 */ /* 0x000fea0003800000 */
[----:B------:R-:W-:Y:S01]  /*04f0*/  IMAD.MOV.U32 R2, RZ, RZ, R9 ;  /* 0x000000ffff027224 */ /* 0x000fe200078e0009 */
[----:B------:R-:W-:-:S07]  /*0500*/  MOV R8, 0x520 ;  /* 0x0000052000087802 */ /* 0x000fce0000000f00 */
[----:B-1----:R-:W-:Y:S05]  /*0510*/  CALL.REL.NOINC `($__internal_0_$__cuda_sm20_rcp_rn_f32_slowpath) ;  /* 0x0000001400147944 */ /* 0x002fea0003c00000 */
[----:B------:R-:W-:Y:S01]  /*0520*/  MOV R2, UR4 ;  /* 0x0000000400027c02 */ /* 0x000fe20008000f00 */
[----:B------:R-:W-:Y:S06]  /*0530*/  BRA `(.L_x_5) ;  /* 0x0000000000107947 */ /* 0x000fec0003800000 */
.L_x_4:
[----:B------:R-:W0:Y:S02]  /*0540*/  MUFU.RCP R2, R9 ;  /* 0x0000000900027308 */ /* 0x000e240000001000 */
[----:B0-----:R-:W-:-:S04]  /*0550*/  FFMA R7, R9, R2, -1 ;  /* 0xbf80000009077423 */ /* 0x001fc80000000002 */
[----:B------:R-:W-:-:S04]  /*0560*/  FADD.FTZ R7, -R7, -RZ ;  /* 0x800000ff07077221 */ /* 0x000fc80000010100 */
[----:B------:R-:W-:-:S07]  /*0570*/  FFMA R2, R2, R7, R2 ;  /* 0x0000000702027223 */ /* 0x000fce0000000002 */
.L_x_5:
[----:B------:R-:W0:Y:S01]  /*0580*/  LDCU.64 UR14, c[0x0][0x3c0] ;  /* 0x00007800ff0e77ac */ /* 0x000e220008000a00 */
[----:B------:R-:W-:Y:S01]  /*0590*/  IMAD R11, R5, 0x2, R4 ;  /* 0x00000002050b7824 */ /* 0x000fe200078e0204 */
[----:B------:R-:W-:Y:S01]  /*05a0*/  MOV R24, UR5 ;  /* 0x0000000500187c02 */ /* 0x000fe20008000f00 */
[----:B------:R-:W-:Y:S01]  /*05b0*/  IMAD.U32 R14, RZ, RZ, UR5 ;  /* 0x00000005ff0e7e24 */ /* 0x000fe2000f8e00ff */
[----:B------:R-:W2:Y:S01]  /*05c0*/  LDCU.64 UR10, c[0x0][0x398] ;  /* 0x00007300ff0a77ac */ /* 0x000ea20008000a00 */
[----:B------:R-:W-:Y:S01]  /*05d0*/  MOV R26, UR5 ;  /* 0x00000005001a7c02 */ /* 0x000fe20008000f00 */
[----:B------:R-:W-:Y:S01]  /*05e0*/  IMAD.U32 R16, RZ, RZ, UR5 ;  /* 0x00000005ff107e24 */ /* 0x000fe2000f8e00ff */
[----:B------:R-:W-:Y:S01]  /*05f0*/  SHF.L.U32 R11, R11, 0x4, RZ ;  /* 0x000000040b0b7819 */ /* 0x000fe200000006ff */
[----:B------:R-:W3:Y:S01]  /*0600*/  LDCU.64 UR20, c[0x0][0x388] ;  /* 0x00007100ff1477ac */ /* 0x000ee20008000a00 */
[----:B------:R-:W-:Y:S01]  /*0610*/  MOV R28, UR5 ;  /* 0x00000005001c7c02 */ /* 0x000fe20008000f00 */
[----:B------:R-:W-:Y:S01]  /*0620*/  FADD R12, R29, R12 ;  /* 0x0000000c1d0c7221 */ /* 0x000fe20000000000 */
[C---:B------:R-:W-:Y:S01]  /*0630*/  IADD3 R13, PT, PT, R11.reuse, 0x6, RZ ;  /* 0x000000060b0d7810 */ /* 0x040fe20007ffe0ff */
[C---:B------:R-:W-:Y:S01]  /*0640*/  VIADD R9, R11.reuse, 0x4 ;  /* 0x000000040b097836 */ /* 0x040fe20000000000 */
[C---:B------:R-:W-:Y:S01]  /*0650*/  IADD3 R5, PT, PT, R11.reuse, 0xa, RZ ;  /* 0x0000000a0b057810 */ /* 0x040fe20007ffe0ff */
[C---:B------:R-:W-:Y:S01]  /*0660*/  VIADD R31, R11.reuse, 0x8 ;  /* 0x000000080b1f7836 */ /* 0x040fe20000000000 */
[C---:B------:R-:W-:Y:S01]  /*0670*/  IADD3 R7, PT, PT, R11.reuse, 0xe, RZ ;  /* 0x0000000e0b077810 */ /* 0x040fe20007ffe0ff */
[----:B------:R-:W-:-:S02]  /*0680*/  VIADD R15, R11, 0x2 ;  /* 0x000000020b0f7836 */ /* 0x000fc40000000000 */
[--C-:B------:R-:W-:Y:S01]  /*0690*/  FFMA R24, R24, 3, R29.reuse ;  /* 0x4040000018187823 */ /* 0x100fe2000000001d */
[----:B0-----:R-:W-:Y:S02]  /*06a0*/  IMAD R3, R3, UR14, RZ ;  /* 0x0000000e03037c24 */ /* 0x001fe4000f8e02ff */
[--C-:B------:R-:W-:Y:S01]  /*06b0*/  FFMA R25, R14, 4, R29.reuse ;  /* 0x408000000e197823 */ /* 0x100fe2000000001d */
[--C-:B------:R-:W-:Y:S01]  /*06c0*/  FFMA R26, R26, 5, R29.reuse ;  /* 0x40a000001a1a7823 */ /* 0x100fe2000000001d */
[--C-:B------:R-:W-:Y:S01]  /*06d0*/  FFMA R27, R16, 6, R29.reuse ;  /* 0x40c00000101b7823 */ /* 0x100fe2000000001d */
[----:B--2---:R-:W-:Y:S02]  /*06e0*/  IMAD R10, R6, UR11, RZ ;  /* 0x0000000b060a7c24 */ /* 0x004fe4000f8e02ff */
[----:B------:R-:W-:Y:S01]  /*06f0*/  FFMA R28, R28, 7, R29 ;  /* 0x40e000001c1c7823 */ /* 0x000fe2000000001d */
[----:B------:R-:W-:Y:S01]  /*0700*/  IMAD R4, R6, UR15, R3 ;  /* 0x0000000f06047c24 */ /* 0x000fe2000f8e0203 */
[----:B------:R-:W0:Y:S01]  /*0710*/  LDCU.64 UR12, c[0x0][0x358] ;  /* 0x00006b00ff0c77ac */ /* 0x000e220008000a00 */
[----:B------:R-:W-:-:S02]  /*0720*/  VIADD R3, R11, 0xc ;  /* 0x0000000c0b037836 */ /* 0x000fc40000000000 */
[--C-:B------:R-:W-:Y:S01]  /*0730*/  IMAD R8, R9, UR10, R10.reuse ;  /* 0x0000000a09087c24 */ /* 0x100fe2000f8e020a */
[----:B---3--:R-:W-:Y:S01]  /*0740*/  UIADD3 UR8, UPT, UPT, UR20, -0x2, URZ ;  /* 0xfffffffe14087890 */ /* 0x008fe2000fffe0ff */
[--C-:B------:R-:W-:Y:S01]  /*0750*/  IMAD R9, R13, UR10, R10.reuse ;  /* 0x0000000a0d097c24 */ /* 0x100fe2000f8e020a */
[----:B------:R-:W-:Y:S01]  /*0760*/  UIADD3 UR4, UPT, UPT, UR21, -0x2, URZ ;  /* 0xfffffffe15047890 */ /* 0x000fe2000fffe0ff */
[--C-:B------:R-:W-:Y:S02]  /*0770*/  IMAD R6, R3, UR10, R10.reuse ;  /* 0x0000000a03067c24 */ /* 0x100fe4000f8e020a */
[----:B------:R-:W-:Y:S01]  /*0780*/  FFMA R13, RZ, UR5, R29 ;  /* 0x00000005ff0d7c23 */ /* 0x000fe2000800001d */
[----:B------:R-:W-:Y:S01]  /*0790*/  FADD R29, R29, UR5 ;  /* 0x000000051d1d7e21 */ /* 0x000fe20008000000 */
[----:B------:R-:W-:Y:S01]  /*07a0*/  I2FP.F32.S32 R3, UR8 ;  /* 0x0000000800037c45 */ /* 0x000fe20008201400 */
[--C-:B------:R-:W-:Y:S01]  /*07b0*/  IMAD R11, R11, UR10, R10.reuse ;  /* 0x0000000a0b0b7c24 */ /* 0x100fe2000f8e020a */
[----:B------:R-:W-:Y:S01]  /*07c0*/  I2FP.F32.S32 R30, UR4 ;  /* 0x00000004001e7c45 */ /* 0x000fe20008201400 */
[--C-:B------:R-:W-:Y:S01]  /*07d0*/  IMAD R31, R31, UR10, R10.reuse ;  /* 0x0000000a1f1f7c24 */ /* 0x100fe2000f8e020a */
[----:B------:R-:W2:Y:S01]  /*07e0*/  LDCU UR16, c[0x0][0x3b0] ;  /* 0x00007600ff1077ac */ /* 0x000ea20008000800 */
[----:B------:R-:W-:-:S02]  /*07f0*/  IMAD R5, R5, UR10, R10 ;  /* 0x0000000a05057c24 */ /* 0x000fc4000f8e020a */
[--C-:B------:R-:W-:Y:S01]  /*0800*/  IMAD R7, R7, UR10, R10.reuse ;  /* 0x0000000a07077c24 */ /* 0x100fe2000f8e020a */
[----:B------:R-:W3:Y:S01]  /*0810*/  LDCU.64 UR18, c[0x0][0x3a8] ;  /* 0x00007500ff1277ac */ /* 0x000ee20008000a00 */
[----:B------:R-:W-:Y:S01]  /*0820*/  IMAD R10, R15, UR10, R10 ;  /* 0x0000000a0f0a7c24 */ /* 0x000fe2000f8e020a */
[----:B------:R-:W-:Y:S02]  /*0830*/  UIADD3 UR9, UPT, UPT, UR21, -0x1, URZ ;  /* 0xffffffff15097890 */ /* 0x000fe4000fffe0ff */
[----:B------:R-:W-:Y:S01]  /*0840*/  UIADD3 UR10, UPT, UPT, UR20, -0x1, URZ ;  /* 0xffffffff140a7890 */ /* 0x000fe2000fffe0ff */
[----:B0-----:R-:W-:-:S11]  /*0850*/  UMOV UR4, URZ ;  /* 0x000000ff00047c82 */ /* 0x001fd60008000000 */
.L_x_6:
[----:B0-----:R-:W0:Y:S02]  /*0860*/  LDC.64 R14, c[0x0][0x390] ;  /* 0x0000e400ff0e7b82 */ /* 0x001e240000000a00 */
[----:B0-----:R-:W-:-:S05]  /*0870*/  IMAD.WIDE R16, R11, 0x4, R14 ;  /* 0x000000040b107825 */ /* 0x001fca00078e020e */
[----:B------:R-:W2:Y:S04]  /*0880*/  LDG.E R18, desc[UR12][R16.64] ;  /* 0x0000000c10127981 */ /* 0x000ea8000c1e1900 */
[----:B------:R-:W4:Y:S01]  /*0890*/  LDG.E R21, desc[UR12][R16.64+0x4] ;  /* 0x0000040c10157981 */ /* 0x000f22000c1e1900 */
[----:B------:R-:W-:-:S05]  /*08a0*/  I2FP.F32.U32 R19, UR4 ;  /* 0x0000000400137c45 */ /* 0x000fca0008201000 */
[----:B-1----:R-:W-:Y:S01]  /*08b0*/  FFMA R32, R19, UR6, R0 ;  /* 0x0000000613207c23 */ /* 0x002fe20008000000 */
[----:B--2---:R-:W-:-:S04]  /*08c0*/  FFMA R18, -R18, UR16, R13 ;  /* 0x0000001012127c23 */ /* 0x004fc8000800010d */
[----:B------:R-:W-:Y:S01]  /*08d0*/  FADD R18, R18, -UR5 ;  /* 0x8000000512127e21 */ /* 0x000fe20008000000 */
[----:B----4-:R-:W-:-:S03]  /*08e0*/  FFMA R21, -R21, UR16, R32 ;  /* 0x0000001015157c23 */ /* 0x010fc60008000120 */
[----:B------:R-:W-:Y:S01]  /*08f0*/  FMUL R19, R18, UR7 ;  /* 0x0000000712137c20 */ /* 0x000fe20008400000 */
[----:B------:R-:W-:-:S03]  /*0900*/  FADD R21, R21, -UR6 ;  /* 0x8000000615157e21 */ /* 0x000fc60008000000 */
[----:B------:R-:W-:Y:S01]  /*0910*/  FMUL R22, R30, R19 ;  /* 0x000000131e167220 */ /* 0x000fe20000400000 */
[----:B------:R-:W-:-:S03]  /*0920*/  FMUL R20, R21, R2 ;  /* 0x0000000215147220 */ /* 0x000fc60000400000 */
[----:B------:R-:W0:Y:S01]  /*0930*/  F2F.F64.F32 R18, R22 ;  /* 0x0000001600127310 */ /* 0x000e220000201800 */
[----:B------:R-:W-:-:S07]  /*0940*/  FMUL R23, R3, R20 ;  /* 0x0000001403177220 */ /* 0x000fce0000400000 */
[----:B------:R-:W1:Y:S01]  /*0950*/  F2F.F64.F32 R16, R23 ;  /* 0x0000001700107310 */ /* 0x000e620000201800 */
[----:B0-----:R-:W-:Y:S02]  /*0960*/  DADD R18, R18, -0.5 ;  /* 0xbfe0000012127429 */ /* 0x001fe40000000000 */
[----:B-1----:R-:W-:-:S08]  /*0970*/  DADD R20, R16, -0.5 ;  /* 0xbfe0000010147429 */ /* 0x002fd00000000000 */
[----:B------:R-:W0:Y:S01]  /*0980*/  F2I.F64.TRUNC R18, R18 ;  /* 0x0000001200127311 */ /* 0x000e22000030d100 */
[----:B------:R-:W1:Y:S07]  /*0990*/  LDC.64 R16, c[0x0][0x3a0] ;  /* 0x0000e800ff107b82 */ /* 0x000e6e0000000a00 */
[----:B------:R-:W2:Y:S01]  /*09a0*/  F2I.F64.TRUNC R20, R20 ;  /* 0x0000001400147311 */ /* 0x000ea2000030d100 */
[C---:B0-----:R-:W-:Y:S02]  /*09b0*/  ISETP.GE.AND P2, PT, R18.reuse, UR21, PT ;  /* 0x0000001512007c0c */ /* 0x041fe4000bf46270 */
[----:B------:R-:W-:-:S02]  /*09c0*/  ISETP.GT.AND P0, PT, R18, -0x1, PT ;  /* 0xffffffff1200780c */ /* 0x000fc40003f04270 */
[----:B------:R-:W-:Y:S02]  /*09d0*/  SEL R22, R18, UR9, !P2 ;  /* 0x0000000912167c07 */ /* 0x000fe4000d000000 */
[C---:B--2---:R-:W-:Y:S02]  /*09e0*/  ISETP.GE.AND P1, PT, R20.reuse, UR20, PT ;  /* 0x0000001414007c0c */ /* 0x044fe4000bf26270 */
[C---:B------:R-:W-:Y:S02]  /*09f0*/  ISETP.GT.AND P2, PT, R20.reuse, -0x1, PT ;  /* 0xffffffff1400780c */ /* 0x040fe40003f44270 */
[----:B------:R-:W-:Y:S02]  /*0a00*/  SEL R23, R20, UR10, !P1 ;  /* 0x0000000a14177c07 */ /* 0x000fe4000c800000 */
[----:B------:R-:W-:Y:S02]  /*0a10*/  SEL R22, R22, 0xffffffff, P0 ;  /* 0xffffffff16167807 */ /* 0x000fe40000000000 */
[----:B------:R-:W-:-:S03]  /*0a20*/  SEL R23, R23, 0xffffffff, P2 ;  /* 0xffffffff17177807 */ /* 0x000fc60001000000 */
[----:B---3--:R-:W-:-:S04]  /*0a30*/  IMAD R22, R22, UR18, RZ ;  /* 0x0000001216167c24 */ /* 0x008fc8000f8e02ff */
[----:B------:R-:W-:Y:S02]  /*0a40*/  IMAD R19, R23, UR19, R22 ;  /* 0x0000001317137c24 */ /* 0x000fe4000f8e0216 */
[----:B------:R-:W0:Y:S02]  /*0a50*/  LDC.64 R22, c[0x0][0x3b8] ;  /* 0x0000ee00ff167b82 */ /* 0x000e240000000a00 */
[----:B-1----:R-:W-:-:S06]  /*0a60*/  IMAD.WIDE R18, R19, 0x4, R16 ;  /* 0x0000000413127825 */ /* 0x002fcc00078e0210 */
[----:B------:R-:W2:Y:S01]  /*0a70*/  LDG.E R19, desc[UR12][R18.64] ;  /* 0x0000000c12137981 */ /* 0x000ea2000c1e1900 */
[----:B------:R-:W-:-:S04]  /*0a80*/  IMAD.WIDE R34, R10, 0x4, R14 ;  /* 0x000000040a227825 */ /* 0x000fc800078e020e */
[----:B0-----:R-:W-:-:S05]  /*0a90*/  IMAD.WIDE R22, R4, 0x4, R22 ;  /* 0x0000000404167825 */ /* 0x001fca00078e0216 */
[----:B--2---:R0:W-:Y:S04]  /*0aa0*/  STG.E desc[UR12][R22.64], R19 ;  /* 0x0000001316007986 */ /* 0x0041e8000c10190c */
[----:B------:R-:W2:Y:S04]  /*0ab0*/  LDG.E R20, desc[UR12][R34.64] ;  /* 0x0000000c22147981 */ /* 0x000ea8000c1e1900 */
[----:B------:R-:W3:Y:S01]  /*0ac0*/  LDG.E R21, desc[UR12][R34.64+0x4] ;  /* 0x0000040c22157981 */ /* 0x000ee2000c1e1900 */
[----:B--2---:R-:W-:-:S04]  /*0ad0*/  FFMA R20, -R20, UR16, R29 ;  /* 0x0000001014147c23 */ /* 0x004fc8000800011d */
[----:B------:R-:W-:Y:S01]  /*0ae0*/  FADD R20, R20, -UR5 ;  /* 0x8000000514147e21 */ /* 0x000fe20008000000 */
[----:B---3--:R-:W-:-:S03]  /*0af0*/  FFMA R21, -R21, UR16, R32 ;  /* 0x0000001015157c23 */ /* 0x008fc60008000120 */
[----:B------:R-:W-:Y:S01]  /*0b00*/  FMUL R33, R20, UR7 ;  /* 0x0000000714217c20 */ /* 0x000fe20008400000 */
[----:B------:R-:W-:-:S03]  /*0b10*/  FADD R21, R21, -UR6 ;  /* 0x8000000615157e21 */ /* 0x000fc60008000000 */
[----:B------:R-:W-:Y:S01]  /*0b20*/  FMUL R33, R30, R33 ;  /* 0x000000211e217220 */ /* 0x000fe20000400000 */
[----:B------:R-:W-:-:S03]  /*0b30*/  FMUL R18, R21, R2 ;  /* 0x0000000215127220 */ /* 0x000fc60000400000 */
[----:B------:R-:W1:Y:S01]  /*0b40*/  F2F.F64.F32 R20, R33 ;  /* 0x0000002100147310 */ /* 0x000e620000201800 */
[----:B------:R-:W-:-:S07]  /*0b50*/  FMUL R36, R3, R18 ;  /* 0x0000001203247220 */ /* 0x000fce0000400000 */
[----:B0-----:R-:W0:Y:S01]  /*0b60*/  F2F.F64.F32 R18, R36 ;  /* 0x0000002400127310 */ /* 0x001e220000201800 */
[----:B-1----:R-:W-:Y:S02]  /*0b70*/  DADD R20, R20, -0.5 ;  /* 0xbfe0000014147429 */ /* 0x002fe40000000000 */
[----:B0-----:R-:W-:-:S08]  /*0b80*/  DADD R18, R18, -0.5 ;  /* 0xbfe0000012127429 */ /* 0x001fd00000000000 */
[----:B------:R-:W0:Y:S08]  /*0b90*/  F2I.F64.TRUNC R20, R20 ;  /* 0x0000001400147311 */ /* 0x000e30000030d100 */
[----:B------:R-:W1:Y:S01]  /*0ba0*/  F2I.F64.TRUNC R18, R18 ;  /* 0x0000001200127311 */ /* 0x000e62000030d100 */
[C---:B0-----:R-:W-:Y:S02]  /*0bb0*/  ISETP.GE.AND P2, PT, R20.reuse, UR21, PT ;  /* 0x0000001514007c0c */ /* 0x041fe4000bf46270 */
[----:B------:R-:W-:-:S02]  /*0bc0*/  ISETP.GT.AND P0, PT, R20, -0x1, PT ;  /* 0xffffffff1400780c */ /* 0x000fc40003f04270 */
[----:B------:R-:W-:Y:S02]  /*0bd0*/  SEL R34, R20, UR9, !P2 ;  /* 0x0000000914227c07 */ /* 0x000fe4000d000000 */
[C---:B-1----:R-:W-:Y:S02]  /*0be0*/  ISETP.GE.AND P1, PT, R18.reuse, UR20, PT ;  /* 0x0000001412007c0c */ /* 0x042fe4000bf26270 */
[C---:B------:R-:W-:Y:S02]  /*0bf0*/  ISETP.GT.AND P2, PT, R18.reuse, -0x1, PT ;  /* 0xffffffff1200780c */ /* 0x040fe40003f44270 */
[----:B------:R-:W-:Y:S02]  /*0c00*/  SEL R33, R18, UR10, !P1 ;  /* 0x0000000a12217c07 */ /* 0x000fe4000c800000 */
[----:B------:R-:W-:Y:S02]  /*0c10*/  SEL R34, R34, 0xffffffff, P0 ;  /* 0xffffffff22227807 */ /* 0x000fe40000000000 */
[----:B------:R-:W-:-:S03]  /*0c20*/  SEL R33, R33, 0xffffffff, P2 ;  /* 0xffffffff21217807 */ /* 0x000fc60001000000 */
[----:B------:R-:W-:-:S04]  /*0c30*/  IMAD R34, R34, UR18, RZ ;  /* 0x0000001222227c24 */ /* 0x000fc8000f8e02ff */
[----:B------:R-:W-:-:S04]  /*0c40*/  IMAD R33, R33, UR19, R34 ;  /* 0x0000001321217c24 */ /* 0x000fc8000f8e0222 */
[----:B------:R-:W-:-:S06]  /*0c50*/  IMAD.WIDE R18, R33, 0x4, R16 ;  /* 0x0000000421127825 */ /* 0x000fcc00078e0210 */
[----:B------:R-:W2:Y:S01]  /*0c60*/  LDG.E R19, desc[UR12][R18.64] ;  /* 0x0000000c12137981 */ /* 0x000ea2000c1e1900 */
[----:B------:R-:W-:Y:S02]  /*0c70*/  IMAD.U32 R21, RZ, RZ, UR14 ;  /* 0x0000000eff157e24 */ /* 0x000fe4000f8e00ff */
[----:B------:R-:W-:-:S04]  /*0c80*/  IMAD.WIDE R34, R8, 0x4, R14 ;  /* 0x0000000408227825 */ /* 0x000fc800078e020e */
[----:B------:R-:W-:-:S05]  /*0c90*/  IMAD.WIDE R22, R21, 0x4, R22 ;  /* 0x0000000415167825 */ /* 0x000fca00078e0216 */
        /* <DEDUP_REMOVED lines=29> */
[----:B------:R-:W-:Y:S01]  /*0e70*/  MOV R21, UR14 ;  /* 0x0000000e00157c02 */ /* 0x000fe20008000f00 */
        /* <DEDUP_REMOVED lines=125> */
[----:B------:R-:W-:-:S05]  /*1650*/  IMAD.WIDE R20, R33, 0x4, R16 ;  /* 0x0000000421147825 */ /* 0x000fca00078e0210 */
[----:B------:R-:W2:Y:S01]  /*1660*/  LDG.E R33, desc[UR12][R20.64] ;  /* 0x0000000c14217981 */ /* 0x000ea2000c1e1900 */
[----:B------:R-:W-:-:S05]  /*1670*/  MOV R23, UR14 ;  /* 0x0000000e00177c02 */ /* 0x000fca0008000f00 */
[----:B------:R-:W-:-:S04]  /*1680*/  IMAD.WIDE R18, R23, 0x4, R18 ;  /* 0x0000000417127825 */ /* 0x000fc800078e0212 */
[----:B------:R-:W-:Y:S01]  /*1690*/  IMAD.WIDE R22, R7, 0x4, R14 ;  /* 0x0000000407167825 */ /* 0x000fe200078e020e */
        /* <DEDUP_REMOVED lines=11> */
[----:B0-----:R-:W-:-:S07]  /*1750*/  FMUL R33, R3, R14 ;  /* 0x0000000e03217220 */ /* 0x001fce0000400000 */
[----:B------:R-:W0:Y:S01]  /*1760*/  F2F.F64.F32 R14, R33 ;  /* 0x00000021000e7310 */ /* 0x000e220000201800 */
        /* <DEDUP_REMOVED lines=16> */
[----:B------:R-:W-:Y:S01]  /*1870*/  IMAD.U32 R15, RZ, RZ, UR14 ;  /* 0x0000000eff0f7e24 */ /* 0x000fe2000f8e00ff */
[----:B------:R-:W-:Y:S01]  /*1880*/  UIADD3 UR4, UPT, UPT, UR4, 0x1, URZ ;  /* 0x0000000104047890 */ /* 0x000fe2000fffe0ff */
[----:B------:R-:W-:Y:S01]  /*1890*/  IADD3 R31, PT, PT, R31, UR11, RZ ;  /* 0x0000000b1f1f7c10 */ /* 0x000fe2000fffe0ff */
[----:B------:R-:W-:Y:S01]  /*18a0*/  VIADD R5, R5, UR11 ;  /* 0x0000000b05057c36 */ /* 0x000fe20008000000 */
[----:B------:R-:W-:Y:S01]  /*18b0*/  IADD3 R6, PT, PT, R6, UR11, RZ ;  /* 0x0000000b06067c10 */ /* 0x000fe2000fffe0ff */
[----:B------:R-:W-:Y:S01]  /*18c0*/  IMAD.WIDE R18, R15, 0x4, R18 ;  /* 0x000000040f127825 */ /* 0x000fe200078e0212 */
[----:B------:R-:W-:Y:S01]  /*18d0*/  UISETP.NE.AND UP0, UPT, UR4, 0x8, UPT ;  /* 0x000000080400788c */ /* 0x000fe2000bf05270 */
[----:B------:R-:W-:Y:S02]  /*18e0*/  IADD3 R8, PT, PT, R8, UR11, RZ ;  /* 0x0000000b08087c10 */ /* 0x000fe4000fffe0ff */
[----:B------:R-:W-:Y:S01]  /*18f0*/  VIADD R7, R7, UR11 ;  /* 0x0000000b07077c36 */ /* 0x000fe20008000000 */
[----:B------:R-:W-:Y:S01]  /*1900*/  IADD3 R10, PT, PT, R10, UR11, RZ ;  /* 0x0000000b0a0a7c10 */ /* 0x000fe2000fffe0ff */
[----:B------:R-:W-:Y:S01]  /*1910*/  VIADD R9, R9, UR11 ;  /* 0x0000000b09097c36 */ /* 0x000fe20008000000 */
[----:B------:R-:W-:Y:S01]  /*1920*/  IADD3 R4, PT, PT, R4, UR15, RZ ;  /* 0x0000000f04047c10 */ /* 0x000fe2000fffe0ff */
[----:B------:R-:W-:Y:S01]  /*1930*/  VIADD R11, R11, UR11 ;  /* 0x0000000b0b0b7c36 */ /* 0x000fe20008000000 */
[----:B--2---:R0:W-:Y:S01]  /*1940*/  STG.E desc[UR12][R18.64], R17 ;  /* 0x0000001112007986 */ /* 0x0041e2000c10190c */
[----:B------:R-:W-:Y:S05]  /*1950*/  BRA.U UP0, `(.L_x_6) ;  /* 0xffffffed00c07547 */ /* 0x000fea000b83ffff */
[----:B------:R-:W-:Y:S05]  /*1960*/  EXIT ;  /* 0x000000000000794d */ /* 0x000fea0003800000 */
        .weak           $__internal_0_$__cuda_sm20_rcp_rn_f32_slowpath
        .type           $__internal_0_$__cuda_sm20_rcp_rn_f32_slowpath,@function
        .size           $__internal_0_$__cuda_sm20_rcp_rn_f32_slowpath,($__internal_1_$__cuda_sm3x_div_rn_noftz_f32_slowpath - $__internal_0_$__cuda_sm20_rcp_rn_f32_slowpath)
$__internal_0_$__cuda_sm20_rcp_rn_f32_slowpath:
[----:B------:R-:W-:-:S05]  /*1970*/  IMAD.SHL.U32 R7, R2, 0x2, RZ ;  /* 0x0000000202077824 */ /* 0x000fca00078e00ff */
[----:B------:R-:W-:-:S04]  /*1980*/  SHF.R.U32.HI R13, RZ, 0x18, R7 ;  /* 0x00000018ff0d7819 */ /* 0x000fc80000011607 */
[----:B------:R-:W-:-:S13]  /*1990*/  ISETP.NE.U32.AND P0, PT, R13, RZ, PT ;  /* 0x000000ff0d00720c */ /* 0x000fda0003f05070 */
[----:B------:R-:W-:Y:S05]  /*19a0*/  @P0 BRA `(.L_x_7) ;  /* 0x0000000000340947 */ /* 0x000fea0003800000 */
[----:B------:R-:W-:-:S04]  /*19b0*/  SHF.L.U32 R7, R2, 0x1, RZ ;  /* 0x0000000102077819 */ /* 0x000fc800000006ff */
[----:B------:R-:W-:-:S13]  /*19c0*/  ISETP.NE.AND P0, PT, R7, RZ, PT ;  /* 0x000000ff0700720c */ /* 0x000fda0003f05270 */
[----:B------:R-:W0:Y:S02]  /*19d0*/  @!P0 MUFU.RCP R7, R2 ;  /* 0x0000000200078308 */ /* 0x000e240000001000 */
[----:B0-----:R-:W-:Y:S01]  /*19e0*/  @!P0 R2UR UR4, R7 ;  /* 0x00000000070482ca */ /* 0x001fe200000e0000 */
[----:B------:R-:W-:-:S14]  /*19f0*/  @!P0 BRA `(.L_x_8) ;  /* 0x0000000000b08947 */ /* 0x000fdc0003800000 */
[----:B------:R-:W-:-:S04]  /*1a00*/  FFMA R7, R2, 1.84467440737095516160e+19, RZ ;  /* 0x5f80000002077823 */ /* 0x000fc800000000ff */
[----:B------:R-:W0:Y:S02]  /*1a10*/  MUFU.RCP R2, R7 ;  /* 0x0000000700027308 */ /* 0x000e240000001000 */
[----:B0-----:R-:W-:-:S04]  /*1a20*/  FFMA R9, R7, R2, -1 ;  /* 0xbf80000007097423 */ /* 0x001fc80000000002 */
[----:B------:R-:W-:-:S04]  /*1a30*/  FADD.FTZ R9, -R9, -RZ ;  /* 0x800000ff09097221 */ /* 0x000fc80000010100 */
[----:B------:R-:W-:-:S04]  /*1a40*/  FFMA R2, R2, R9, R2 ;  /* 0x0000000902027223 */ /* 0x000fc80000000002 */
[----:B------:R-:W-:-:S05]  /*1a50*/  FFMA R2, R2, 1.84467440737095516160e+19, RZ ;  /* 0x5f80000002027823 */ /* 0x000fca00000000ff */
[----:B------:R-:W-:Y:S01]  /*1a60*/  R2UR UR4, R2 ;  /* 0x00000000020472ca */ /* 0x000fe200000e0000 */
[----:B------:R-:W-:-:S14]  /*1a70*/  BRA `(.L_x_8) ;  /* 0x0000000000907947 */ /* 0x000fdc0003800000 */
.L_x_7:
[----:B------:R-:W-:-:S04]  /*1a80*/  IADD3 R15, PT, PT, R13, -0xfd, RZ ;  /* 0xffffff030d0f7810 */ /* 0x000fc80007ffe0ff */
[----:B------:R-:W-:-:S13]  /*1a90*/  ISETP.GT.U32.AND P0, PT, R15, 0x1, PT ;  /* 0x000000010f00780c */ /* 0x000fda0003f04070 */
[----:B------:R-:W-:Y:S05]  /*1aa0*/  @P0 BRA `(.L_x_9) ;  /* 0x00000000007c0947 */ /* 0x000fea0003800000 */
[----:B------:R-:W-:Y:S01]  /*1ab0*/  LOP3.LUT R7, R2, 0x7fffff, RZ, 0xc0, !PT ;  /* 0x007fffff02077812 */ /* 0x000fe200078ec0ff */
[----:B------:R-:W-:-:S03]  /*1ac0*/  IMAD.MOV.U32 R14, RZ, RZ, 0x3 ;  /* 0x00000003ff0e7424 */ /* 0x000fc600078e00ff */
[----:B------:R-:W-:Y:S02]  /*1ad0*/  LOP3.LUT R7, R7, 0x3f800000, RZ, 0xfc, !PT ;  /* 0x3f80000007077812 */ /* 0x000fe400078efcff */
[----:B------:R-:W-:Y:S02]  /*1ae0*/  SHF.L.U32 R14, R14, R15, RZ ;  /* 0x0000000f0e0e7219 */ /* 0x000fe400000006ff */
[----:B------:R-:W0:Y:S02]  /*1af0*/  MUFU.RCP R10, R7 ;  /* 0x00000007000a7308 */ /* 0x000e240000001000 */
[----:B0-----:R-:W-:-:S04]  /*1b00*/  FFMA R9, R7, R10, -1 ;  /* 0xbf80000007097423 */ /* 0x001fc8000000000a */
[----:B------:R-:W-:-:S04]  /*1b10*/  FADD.FTZ R9, -R9, -RZ ;  /* 0x800000ff09097221 */ /* 0x000fc80000010100 */
[CCC-:B------:R-:W-:Y:S01]  /*1b20*/  FFMA.RM R11, R10.reuse, R9.reuse, R10.reuse ;  /* 0x000000090a0b7223 */ /* 0x1c0fe2000000400a */
[----:B------:R-:W-:-:S04]  /*1b30*/  FFMA.RP R10, R10, R9, R10 ;  /* 0x000000090a0a7223 */ /* 0x000fc8000000800a */
[C---:B------:R-:W-:Y:S02]  /*1b40*/  LOP3.LUT R9, R11.reuse, 0x7fffff, RZ, 0xc0, !PT ;  /* 0x007fffff0b097812 */ /* 0x040fe400078ec0ff */
[----:B------:R-:W-:Y:S02]  /*1b50*/  FSETP.NEU.FTZ.AND P0, PT, R11, R10, PT ;  /* 0x0000000a0b00720b */ /* 0x000fe40003f1d000 */
[----:B------:R-:W-:Y:S02]  /*1b60*/  LOP3.LUT R9, R9, 0x800000, RZ, 0xfc, !PT ;  /* 0x0080000009097812 */ /* 0x000fe400078efcff */
[----:B------:R-:W-:Y:S02]  /*1b70*/  SEL R10, RZ, 0xffffffff, !P0 ;  /* 0xffffffffff0a7807 */ /* 0x000fe40004000000 */
[----:B------:R-:W-:Y:S02]  /*1b80*/  LOP3.LUT R14, R14, R9, RZ, 0xc0, !PT ;  /* 0x000000090e0e7212 */ /* 0x000fe400078ec0ff */
[----:B------:R-:W-:-:S02]  /*1b90*/  IADD3 R10, PT, PT, -R10, RZ, RZ ;  /* 0x000000ff0a0a7210 */ /* 0x000fc40007ffe1ff */
[-C--:B------:R-:W-:Y:S02]  /*1ba0*/  SHF.R.U32.HI R14, RZ, R15.reuse, R14 ;  /* 0x0000000fff0e7219 */ /* 0x080fe4000001160e */
[--C-:B------:R-:W-:Y:S01]  /*1bb0*/  LOP3.LUT P1, RZ, R10, R15, R9.reuse, 0xf8, !PT ;  /* 0x0000000f0aff7212 */ /* 0x100fe2000782f809 */
[----:B------:R-:W-:Y:S01]  /*1bc0*/  VIADD R10, R13, 0xffffff04 ;  /* 0xffffff040d0a7836 */ /* 0x000fe20000000000 */
[C---:B------:R-:W-:Y:S02]  /*1bd0*/  LOP3.LUT P0, RZ, R14.reuse, 0x1, RZ, 0xc0, !PT ;  /* 0x000000010eff7812 */ /* 0x040fe4000780c0ff */
[----:B------:R-:W-:Y:S02]  /*1be0*/  LOP3.LUT P2, RZ, R14, 0x2, RZ, 0xc0, !PT ;  /* 0x000000020eff7812 */ /* 0x000fe4000784c0ff */
[----:B------:R-:W-:Y:S02]  /*1bf0*/  SHF.R.U32.HI R9, RZ, R10, R9 ;  /* 0x0000000aff097219 */ /* 0x000fe40000011609 */
[----:B------:R-:W-:-:S02]  /*1c00*/  PLOP3.LUT P0, PT, P0, P1, P2, 0xe0, 0x0 ;  /* 0x000000000000781c */ /* 0x000fc40000703c20 */
[----:B------:R-:W-:Y:S02]  /*1c10*/  LOP3.LUT P1, RZ, R2, 0x7fffff, RZ, 0xc0, !PT ;  /* 0x007fffff02ff7812 */ /* 0x000fe4000782c0ff */
[----:B------:R-:W-:-:S04]  /*1c20*/  SEL R7, RZ, 0x1, !P0 ;  /* 0x00000001ff077807 */ /* 0x000fc80004000000 */
[----:B------:R-:W-:-:S04]  /*1c30*/  IADD3 R7, PT, PT, -R7, RZ, RZ ;  /* 0x000000ff07077210 */ /* 0x000fc80007ffe1ff */
[----:B------:R-:W-:-:S13]  /*1c40*/  ISETP.GE.AND P0, PT, R7, RZ, PT ;  /* 0x000000ff0700720c */ /* 0x000fda0003f06270 */
[----:B------:R-:W-:-:S04]  /*1c50*/  @!P0 IADD3 R9, PT, PT, R9, 0x1, RZ ;  /* 0x0000000109098810 */ /* 0x000fc80007ffe0ff */
[----:B------:R-:W-:-:S04]  /*1c60*/  @!P1 SHF.L.U32 R9, R9, 0x1, RZ ;  /* 0x0000000109099819 */ /* 0x000fc800000006ff */
[----:B------:R-:W-:-:S04]  /*1c70*/  LOP3.LUT R2, R9, 0x80000000, R2, 0xf8, !PT ;  /* 0x8000000009027812 */ /* 0x000fc800078ef802 */
[----:B------:R-:W-:Y:S01]  /*1c80*/  R2UR UR4, R2 ;  /* 0x00000000020472ca */ /* 0x000fe200000e0000 */
[----:B------:R-:W-:-:S14]  /*1c90*/  BRA `(.L_x_8) ;  /* 0x0000000000087947 */ /* 0x000fdc0003800000 */
.L_x_9:
[----:B------:R-:W0:Y:S02]  /*1ca0*/  MUFU.RCP R2, R2 ;  /* 0x0000000200027308 */ /* 0x000e240000001000 */
[----:B0-----:R-:W-:-:S15]  /*1cb0*/  R2UR UR4, R2 ;  /* 0x00000000020472ca */ /* 0x001fde00000e0000 */
.L_x_8:
[----:B------:R-:W-:-:S04]  /*1cc0*/  IMAD.MOV.U32 R9, RZ, RZ, 0x0 ;  /* 0x00000000ff097424 */ /* 0x000fc800078e00ff */
[----:B------:R-:W-:Y:S05]  /*1cd0*/  RET.REL.NODEC R8 `(_Z18k_advection_2d_f32ffiiPKfiiS0_iifPfii) ;  /* 0xffffffe008c87950 */ /* 0x000fea0003c3ffff */
        .weak           $__internal_1_$__cuda_sm3x_div_rn_noftz_f32_slowpath
        .type           $__internal_1_$__cuda_sm3x_div_rn_noftz_f32_slowpath,@function
        .size           $__internal_1_$__cuda_sm3x_div_rn_noftz_f32_slowpath,(.L_x_21 - $__internal_1_$__cuda_sm3x_div_rn_noftz_f32_slowpath)
$__internal_1_$__cuda_sm3x_div_rn_noftz_f32_slowpath:
[----:B------:R-:W-:Y:S02]  /*1ce0*/  SHF.R.U32.HI R9, RZ, 0x17, R3 ;  /* 0x00000017ff097819 */ /* 0x000fe40000011603 */
[----:B------:R-:W-:Y:S02]  /*1cf0*/  SHF.R.U32.HI R8, RZ, 0x17, R0 ;  /* 0x00000017ff087819 */ /* 0x000fe40000011600 */
[----:B------:R-:W-:Y:S02]  /*1d00*/  LOP3.LUT R14, R9, 0xff, RZ, 0xc0, !PT ;  /* 0x000000ff090e7812 */ /* 0x000fe400078ec0ff */
[----:B------:R-:W-:Y:S02]  /*1d10*/  LOP3.LUT R12, R8, 0xff, RZ, 0xc0, !PT ;  /* 0x000000ff080c7812 */ /* 0x000fe400078ec0ff */
[----:B------:R-:W-:Y:S02]  /*1d20*/  IADD3 R10, PT, PT, R14, -0x1, RZ ;  /* 0xffffffff0e0a7810 */ /* 0x000fe40007ffe0ff */
[----:B------:R-:W-:-:S02]  /*1d30*/  IADD3 R9, PT, PT, R12, -0x1, RZ ;  /* 0xffffffff0c097810 */ /* 0x000fc40007ffe0ff */
[----:B------:R-:W-:-:S04]  /*1d40*/  ISETP.GT.U32.AND P0, PT, R10, 0xfd, PT ;  /* 0x000000fd0a00780c */ /* 0x000fc80003f04070 */
[----:B------:R-:W-:-:S13]  /*1d50*/  ISETP.GT.U32.OR P0, PT, R9, 0xfd, P0 ;  /* 0x000000fd0900780c */ /* 0x000fda0000704470 */
[----:B------:R-:W-:Y:S01]  /*1d60*/  @!P0 IMAD.MOV.U32 R8, RZ, RZ, RZ ;  /* 0x000000ffff088224 */ /* 0x000fe200078e00ff */
[----:B------:R-:W-:Y:S06]  /*1d70*/  @!P0 BRA `(.L_x_10) ;  /* 0x00000000005c8947 */ /* 0x000fec0003800000 */
[----:B------:R-:W-:Y:S02]  /*1d80*/  FSETP.GTU.FTZ.AND P0, PT, |R0|, +INF , PT ;  /* 0x7f8000000000780b */ /* 0x000fe40003f1c200 */
[----:B------:R-:W-:-:S04]  /*1d90*/  FSETP.GTU.FTZ.AND P1, PT, |R3|, +INF , PT ;  /* 0x7f8000000300780b */ /* 0x000fc80003f3c200 */
[----:B------:R-:W-:-:S13]  /*1da0*/  PLOP3.LUT P0, PT, P0, P1, PT, 0xf8, 0x8f ;  /* 0x00000000008f781c */ /* 0x000fda0000703f70 */
[----:B------:R-:W-:Y:S05]  /*1db0*/  @P0 BRA `(.L_x_11) ;  /* 0x0000000400540947 */ /* 0x000fea0003800000 */
[----:B------:R-:W-:-:S13]  /*1dc0*/  LOP3.LUT P0, RZ, R3, 0x7fffffff, R0, 0xc8, !PT ;  /* 0x7fffffff03ff7812 */ /* 0x000fda000780c800 */
[----:B------:R-:W-:Y:S05]  /*1dd0*/  @!P0 BRA `(.L_x_12) ;  /* 0x0000000400408947 */ /* 0x000fea0003800000 */
[C---:B------:R-:W-:Y:S02]  /*1de0*/  FSETP.NEU.FTZ.AND P2, PT, |R0|.reuse, +INF , PT ;  /* 0x7f8000000000780b */ /* 0x040fe40003f5d200 */
[----:B------:R-:W-:Y:S02]  /*1df0*/  FSETP.NEU.FTZ.AND P1, PT, |R3|, +INF , PT ;  /* 0x7f8000000300780b */ /* 0x000fe40003f3d200 */
[----:B------:R-:W-:-:S11]  /*1e00*/  FSETP.NEU.FTZ.AND P0, PT, |R0|, +INF , PT ;  /* 0x7f8000000000780b */ /* 0x000fd60003f1d200 */
[----:B------:R-:W-:Y:S05]  /*1e10*/  @!P1 BRA !P2, `(.L_x_12) ;  /* 0x0000000400309947 */ /* 0x000fea0005000000 */
[----:B------:R-:W-:-:S04]  /*1e20*/  LOP3.LUT P2, RZ, R0, 0x7fffffff, RZ, 0xc0, !PT ;  /* 0x7fffffff00ff7812 */ /* 0x000fc8000784c0ff */
[----:B------:R-:W-:-:S13]  /*1e30*/  PLOP3.LUT P1, PT, P1, P2, PT, 0x2f, 0xf2 ;  /* 0x0000000000f2781c */ /* 0x000fda0000f24577 */
[----:B------:R-:W-:Y:S05]  /*1e40*/  @P1 BRA `(.L_x_13) ;  /* 0x0000000400181947 */ /* 0x000fea0003800000 */
[----:B------:R-:W-:-:S04]  /*1e50*/  LOP3.LUT P1, RZ, R3, 0x7fffffff, RZ, 0xc0, !PT ;  /* 0x7fffffff03ff7812 */ /* 0x000fc8000782c0ff */
[----:B------:R-:W-:-:S13]  /*1e60*/  PLOP3.LUT P0, PT, P0, P1, PT, 0x2f, 0xf2 ;  /* 0x0000000000f2781c */ /* 0x000fda0000702577 */
[----:B------:R-:W-:Y:S05]  /*1e70*/  @P0 BRA `(.L_x_14) ;  /* 0x0000000000fc0947 */ /* 0x000fea0003800000 */
[----:B------:R-:W-:Y:S02]  /*1e80*/  ISETP.GE.AND P0, PT, R9, RZ, PT ;  /* 0x000000ff0900720c */ /* 0x000fe40003f06270 */
[----:B------:R-:W-:-:S11]  /*1e90*/  ISETP.GE.AND P1, PT, R10, RZ, PT ;  /* 0x000000ff0a00720c */ /* 0x000fd60003f26270 */
[----:B------:R-:W-:Y:S01]  /*1ea0*/  @P0 MOV R8, RZ ;  /* 0x000000ff00080202 */ /* 0x000fe20000000f00 */
[----:B------:R-:W-:Y:S01]  /*1eb0*/  @!P0 FFMA R0, R0, 1.84467440737095516160e+19, RZ ;  /* 0x5f80000000008823 */ /* 0x000fe200000000ff */
[----:B------:R-:W-:Y:S01]  /*1ec0*/  @!P0 MOV R8, 0xffffffc0 ;  /* 0xffffffc000088802 */ /* 0x000fe20000000f00 */
[----:B------:R-:W-:-:S04]  /*1ed0*/  @!P1 FFMA R3, R3, 1.84467440737095516160e+19, RZ ;  /* 0x5f80000003039823 */ /* 0x000fc800000000ff */
[----:B------:R-:W-:-:S07]  /*1ee0*/  @!P1 VIADD R8, R8, 0x40 ;  /* 0x0000004008089836 */ /* 0x000fce0000000000 */
.L_x_10:
[----:B------:R-:W-:-:S04]  /*1ef0*/  LEA R10, R14, 0xc0800000, 0x17 ;  /* 0xc08000000e0a7811 */ /* 0x000fc800078eb8ff */
[----:B------:R-:W-:Y:S02]  /*1f00*/  IADD3 R10, PT, PT, -R10, R3, RZ ;  /* 0x000000030a0a7210 */ /* 0x000fe40007ffe1ff */
[----:B------:R-:W-:Y:S02]  /*1f10*/  IADD3 R3, PT, PT, R12, -0x7f, RZ ;  /* 0xffffff810c037810 */ /* 0x000fe40007ffe0ff */
[----:B------:R-:W0:Y:S01]  /*1f20*/  MUFU.RCP R9, R10 ;  /* 0x0000000a00097308 */ /* 0x000e220000001000 */
[----:B------:R-:W-:Y:S02]  /*1f30*/  FADD.FTZ R11, -R10, -RZ ;  /* 0x800000ff0a0b7221 */ /* 0x000fe40000010100 */
[C---:B------:R-:W-:Y:S01]  /*1f40*/  IMAD R0, R3.reuse, -0x800000, R0 ;  /* 0xff80000003007824 */ /* 0x040fe200078e0200 */
[----:B------:R-:W-:-:S05]  /*1f50*/  IADD3 R3, PT, PT, R3, 0x7f, -R14 ;  /* 0x0000007f03037810 */ /* 0x000fca0007ffe80e */
[----:B------:R-:W-:Y:S02]  /*1f60*/  IMAD.IADD R3, R3, 0x1, R8 ;  /* 0x0000000103037824 */ /* 0x000fe400078e0208 */
[----:B0-----:R-:W-:-:S04]  /*1f70*/  FFMA R12, R9, R11, 1 ;  /* 0x3f800000090c7423 */ /* 0x001fc8000000000b */
[----:B------:R-:W-:-:S04]  /*1f80*/  FFMA R16, R9, R12, R9 ;  /* 0x0000000c09107223 */ /* 0x000fc80000000009 */
[----:B------:R-:W-:-:S04]  /*1f90*/  FFMA R9, R0, R16, RZ ;  /* 0x0000001000097223 */ /* 0x000fc800000000ff */
[----:B------:R-:W-:-:S04]  /*1fa0*/  FFMA R12, R11, R9, R0 ;  /* 0x000000090b0c7223 */ /* 0x000fc80000000000 */
[----:B------:R-:W-:-:S04]  /*1fb0*/  FFMA R13, R16, R12, R9 ;  /* 0x0000000c100d7223 */ /* 0x000fc80000000009 */
[----:B------:R-:W-:-:S04]  /*1fc0*/  FFMA R12, R11, R13, R0 ;  /* 0x0000000d0b0c7223 */ /* 0x000fc80000000000 */
[----:B------:R-:W-:-:S05]  /*1fd0*/  FFMA R9, R16, R12, R13 ;  /* 0x0000000c10097223 */ /* 0x000fca000000000d */
[----:B------:R-:W-:-:S04]  /*1fe0*/  SHF.R.U32.HI R0, RZ, 0x17, R9 ;  /* 0x00000017ff007819 */ /* 0x000fc80000011609 */
[----:B------:R-:W-:-:S04]  /*1ff0*/  LOP3.LUT R0, R0, 0xff, RZ, 0xc0, !PT ;  /* 0x000000ff00007812 */ /* 0x000fc800078ec0ff */
[----:B------:R-:W-:-:S04]  /*2000*/  IADD3 R10, PT, PT, R0, R3, RZ ;  /* 0x00000003000a7210 */ /* 0x000fc80007ffe0ff */
[----:B------:R-:W-:-:S04]  /*2010*/  IADD3 R0, PT, PT, R10, -0x1, RZ ;  /* 0xffffffff0a007810 */ /* 0x000fc80007ffe0ff */
[----:B------:R-:W-:-:S13]  /*2020*/  ISETP.GE.U32.AND P0, PT, R0, 0xfe, PT ;  /* 0x000000fe0000780c */ /* 0x000fda0003f06070 */
[----:B------:R-:W-:Y:S05]  /*2030*/  @!P0 BRA `(.L_x_15) ;  /* 0x0000000000808947 */ /* 0x000fea0003800000 */
[----:B------:R-:W-:-:S13]  /*2040*/  ISETP.GT.AND P0, PT, R10, 0xfe, PT ;  /* 0x000000fe0a00780c */ /* 0x000fda0003f04270 */
[----:B------:R-:W-:Y:S05]  /*2050*/  @P0 BRA `(.L_x_16) ;  /* 0x00000000006c0947 */ /* 0x000fea0003800000 */
[----:B------:R-:W-:-:S13]  /*2060*/  ISETP.GE.AND P0, PT, R10, 0x1, PT ;  /* 0x000000010a00780c */ /* 0x000fda0003f06270 */
[----:B------:R-:W-:Y:S05]  /*2070*/  @P0 BRA `(.L_x_17) ;  /* 0x0000000000740947 */ /* 0x000fea0003800000 */
[----:B------:R-:W-:Y:S02]  /*2080*/  ISETP.GE.AND P0, PT, R10, -0x18, PT ;  /* 0xffffffe80a00780c */ /* 0x000fe40003f06270 */
[----:B------:R-:W-:-:S11]  /*2090*/  LOP3.LUT R9, R9, 0x80000000, RZ, 0xc0, !PT ;  /* 0x8000000009097812 */ /* 0x000fd600078ec0ff */
[----:B------:R-:W-:Y:S05]  /*20a0*/  @!P0 BRA `(.L_x_17) ;  /* 0x0000000000688947 */ /* 0x000fea0003800000 */
[-CC-:B------:R-:W-:Y:S01]  /*20b0*/  FFMA.RZ R0, R16, R12.reuse, R13.reuse ;  /* 0x0000000c10007223 */ /* 0x180fe2000000c00d */
[----:B------:R-:W-:Y:S02]  /*20c0*/  VIADD R11, R10, 0x20 ;  /* 0x000000200a0b7836 */ /* 0x000fe40000000000 */
[-CC-:B------:R-:W-:Y:S01]  /*20d0*/  FFMA.RM R3, R16, R12.reuse, R13.reuse ;  /* 0x0000000c10037223 */ /* 0x180fe2000000400d */
[----:B------:R-:W-:Y:S02]  /*20e0*/  ISETP.NE.AND P2, PT, R10, RZ, PT ;  /* 0x000000ff0a00720c */ /* 0x000fe40003f45270 */
[----:B------:R-:W-:Y:S01]  /*20f0*/  LOP3.LUT R8, R0, 0x7fffff, RZ, 0xc0, !PT ;  /* 0x007fffff00087812 */ /* 0x000fe200078ec0ff */
[----:B------:R-:W-:Y:S01]  /*2100*/  FFMA.RP R0, R16, R12, R13 ;  /* 0x0000000c10007223 */ /* 0x000fe2000000800d */
[----:B------:R-:W-:Y:S02]  /*2110*/  ISETP.NE.AND P1, PT, R10, RZ, PT ;  /* 0x000000ff0a00720c */ /* 0x000fe40003f25270 */
[----:B------:R-:W-:-:S02]  /*2120*/  LOP3.LUT R8, R8, 0x800000, RZ, 0xfc, !PT ;  /* 0x0080000008087812 */ /* 0x000fc400078efcff */
[----:B------:R-:W-:Y:S02]  /*2130*/  IADD3 R10, PT, PT, -R10, RZ, RZ ;  /* 0x000000ff0a0a7210 */ /* 0x000fe40007ffe1ff */
[----:B------:R-:W-:Y:S02]  /*2140*/  SHF.L.U32 R11, R8, R11, RZ ;  /* 0x0000000b080b7219 */ /* 0x000fe400000006ff */
[----:B------:R-:W-:Y:S02]  /*2150*/  FSETP.NEU.FTZ.AND P0, PT, R0, R3, PT ;  /* 0x000000030000720b */ /* 0x000fe40003f1d000 */
[----:B------:R-:W-:Y:S02]  /*2160*/  SEL R3, R10, RZ, P2 ;  /* 0x000000ff0a037207 */ /* 0x000fe40001000000 */
[----:B------:R-:W-:Y:S02]  /*2170*/  ISETP.NE.AND P1, PT, R11, RZ, P1 ;  /* 0x000000ff0b00720c */ /* 0x000fe40000f25270 */
[----:B------:R-:W-:-:S02]  /*2180*/  SHF.R.U32.HI R3, RZ, R3, R8 ;  /* 0x00000003ff037219 */ /* 0x000fc40000011608 */
[----:B------:R-:W-:Y:S02]  /*2190*/  PLOP3.LUT P0, PT, P0, P1, PT, 0xf8, 0x8f ;  /* 0x00000000008f781c */ /* 0x000fe40000703f70 */
[----:B------:R-:W-:Y:S02]  /*21a0*/  SHF.R.U32.HI R11, RZ, 0x1, R3 ;  /* 0x00000001ff0b7819 */ /* 0x000fe40000011603 */
[----:B------:R-:W-:-:S04]  /*21b0*/  SEL R0, RZ, 0x1, !P0 ;  /* 0x00000001ff007807 */ /* 0x000fc80004000000 */
[----:B------:R-:W-:-:S04]  /*21c0*/  LOP3.LUT R0, R0, 0x1, R11, 0xf8, !PT ;  /* 0x0000000100007812 */ /* 0x000fc800078ef80b */
[----:B------:R-:W-:-:S04]  /*21d0*/  LOP3.LUT R0, R0, R3, RZ, 0xc0, !PT ;  /* 0x0000000300007212 */ /* 0x000fc800078ec0ff */
[----:B------:R-:W-:-:S04]  /*21e0*/  IADD3 R0, PT, PT, R11, R0, RZ ;  /* 0x000000000b007210 */ /* 0x000fc80007ffe0ff */
[----:B------:R-:W-:Y:S01]  /*21f0*/  LOP3.LUT R9, R0, R9, RZ, 0xfc, !PT ;  /* 0x0000000900097212 */ /* 0x000fe200078efcff */
[----:B------:R-:W-:Y:S06]  /*2200*/  BRA `(.L_x_17) ;  /* 0x0000000000107947 */ /* 0x000fec0003800000 */
.L_x_16:
[----:B------:R-:W-:-:S04]  /*2210*/  LOP3.LUT R9, R9, 0x80000000, RZ, 0xc0, !PT ;  /* 0x8000000009097812 */ /* 0x000fc800078ec0ff */
[----:B------:R-:W-:Y:S01]  /*2220*/  LOP3.LUT R9, R9, 0x7f800000, RZ, 0xfc, !PT ;  /* 0x7f80000009097812 */ /* 0x000fe200078efcff */
[----:B------:R-:W-:Y:S06]  /*2230*/  BRA `(.L_x_17) ;  /* 0x0000000000047947 */ /* 0x000fec0003800000 */
.L_x_15:
[----:B------:R-:W-:-:S07]  /*2240*/  IMAD R9, R3, 0x800000, R9 ;  /* 0x0080000003097824 */ /* 0x000fce00078e0209 */
.L_x_17:
[----:B------:R-:W-:Y:S01]  /*2250*/  R2UR UR4, R9 ;  /* 0x00000000090472ca */ /* 0x000fe200000e0000 */
[----:B------:R-:W-:-:S14]  /*2260*/  BRA `(.L_x_18) ;  /* 0x0000000000307947 */ /* 0x000fdc0003800000 */
.L_x_14:
[----:B------:R-:W-:-:S04]  /*2270*/  LOP3.LUT R0, R3, 0x80000000, R0, 0x48, !PT ;  /* 0x8000000003007812 */ /* 0x000fc800078e4800 */
[----:B------:R-:W-:-:S04]  /*2280*/  LOP3.LUT R0, R0, 0x7f800000, RZ, 0xfc, !PT ;  /* 0x7f80000000007812 */ /* 0x000fc800078efcff */
[----:B------:R-:W-:Y:S01]  /*2290*/  R2UR UR4, R0 ;  /* 0x00000000000472ca */ /* 0x000fe200000e0000 */
[----:B------:R-:W-:-:S14]  /*22a0*/  BRA `(.L_x_18) ;  /* 0x0000000000207947 */ /* 0x000fdc0003800000 */
.L_x_13:
[----:B------:R-:W-:-:S04]  /*22b0*/  LOP3.LUT R0, R3, 0x80000000, R0, 0x48, !PT ;  /* 0x8000000003007812 */ /* 0x000fc800078e4800 */
[----:B------:R-:W-:Y:S01]  /*22c0*/  R2UR UR4, R0 ;  /* 0x00000000000472ca */ /* 0x000fe200000e0000 */
[----:B------:R-:W-:-:S14]  /*22d0*/  BRA `(.L_x_18) ;  /* 0x0000000000147947 */ /* 0x000fdc0003800000 */
.L_x_12:
[----:B------:R-:W0:Y:S02]  /*22e0*/  MUFU.RSQ R0, -QNAN ;  /* 0xffc0000000007908 */ /* 0x000e240000001400 */
[----:B0-----:R-:W-:Y:S01]  /*22f0*/  R2UR UR4, R0 ;  /* 0x00000000000472ca */ /* 0x001fe200000e0000 */
[----:B------:R-:W-:-:S14]  /*2300*/  BRA `(.L_x_18) ;  /* 0x0000000000087947 */ /* 0x000fdc0003800000 */
.L_x_11:
[----:B------:R-:W-:-:S05]  /*2310*/  FADD.FTZ R0, R0, R3 ;  /* 0x0000000300007221 */ /* 0x000fca0000010000 */
[----:B------:R-:W-:-:S15]  /*2320*/  R2UR UR4, R0 ;  /* 0x00000000000472ca */ /* 0x000fde00000e0000 */
.L_x_18:
[----:B------:R-:W-:Y:S01]  /*2330*/  HFMA2 R9, -RZ, RZ, 0, 0 ;  /* 0x00000000ff097431 */ /* 0x000fe200000001ff */
[----:B------:R-:W-:-:S04]  /*2340*/  MOV R8, R6 ;  /* 0x0000000600087202 */ /* 0x000fc80000000f00 */
[----:B------:R-:W-:Y:S05]  /*2350*/  RET.REL.NODEC R8 `(_Z18k_advection_2d_f32ffiiPKfiiS0_iifPfii) ;  /* 0xffffffdc08287950 */ /* 0x000fea0003c3ffff */
.L_x_19:
[----:B------:R-:W-:-:S00]  /*2360*/  BRA `(.L_x_19) ;  /* 0xfffffffc00fc7947 */ /* 0x000fc0000383ffff */
[----:B------:R-:W-:-:S00]  /*2370*/  NOP ;  /* 0x0000000000007918 */ /* 0x000fc00000000000 */
        /* <DEDUP_REMOVED lines=8> */
.L_x_21:


//--------------------- .nv.shared.reserved.0     --------------------------
	.section	.nv.shared.reserved.0,"aw",@nobits
	.weak		__nv_reservedSMEM_offset_0_alias
	.size		__nv_reservedSMEM_offset_0_alias, 0, 64
	.other		__nv_reservedSMEM_offset_0_alias,@"STO_CUDA_RESERVED_SHARED STV_DEFAULT"
__nv_reservedSMEM_offset_0_alias:
	.zero		0
	.zero		64


//--------------------- .nv.constant0._Z18k_advection_2d_f32ffiiPKfiiS0_iifPfii --------------------------
	.section	.nv.constant0._Z18k_advection_2d_f32ffiiPKfiiS0_iifPfii,"a",@progbits
	.sectionflags	@""
	.align	4
.nv.constant0._Z18k_advection_2d_f32ffiiPKfiiS0_iifPfii:
	.zero		968


//--------------------- SYMBOLS --------------------------

	.type		.nv.reservedSmem.offset0,@object
	.size		.nv.reservedSmem.offset0,0x4
